// auto-generated by cutlass_sweep.gemm — config: {"arch": "sm_100", "cluster_m": 1, "cluster_n": 4, "dtype": "bf16", "dtype_b": "bf16", "layout": "nt", "stages": 0, "tile_k": 128, "tile_m": 64, "tile_n": 64}
#include "cutlass/cutlass.h"
#include "cutlass/gemm/collective/collective_builder.hpp"
#include "cutlass/gemm/device/gemm_universal_adapter.h"
#include "cutlass/gemm/kernel/gemm_universal.hpp"
#include "cutlass/epilogue/collective/collective_builder.hpp"

using ElemA = cutlass::bfloat16_t;
using ElemB = cutlass::bfloat16_t;
using ElemCD = cutlass::bfloat16_t;
using Acc  = float;
using TileShape    = cute::Shape<cute::_64, cute::_64, cute::_128>;
using ClusterShape = cute::Shape<cute::_1, cute::_4, cute::_1>;

using CollectiveEpilogue = typename cutlass::epilogue::collective::CollectiveBuilder<
    cutlass::arch::Sm100, cutlass::arch::OpClassTensorOp,
    TileShape, ClusterShape,
    cutlass::epilogue::collective::EpilogueTileAuto,
    Acc, Acc,
    ElemCD, cutlass::layout::RowMajor, 128 / cutlass::sizeof_bits<ElemCD>::value,
    ElemCD, cutlass::layout::RowMajor, 128 / cutlass::sizeof_bits<ElemCD>::value,
    cutlass::epilogue::collective::EpilogueScheduleAuto
  >::CollectiveOp;

using CollectiveMainloop = typename cutlass::gemm::collective::CollectiveBuilder<
    cutlass::arch::Sm100, cutlass::arch::OpClassTensorOp,
    ElemA, cutlass::layout::RowMajor, 128 / cutlass::sizeof_bits<ElemA>::value,
    ElemB, cutlass::layout::ColumnMajor, 128 / cutlass::sizeof_bits<ElemB>::value,
    Acc,
    TileShape, ClusterShape,
    cutlass::gemm::collective::StageCountAutoCarveout<static_cast<int>(sizeof(typename CollectiveEpilogue::SharedStorage))>,
    cutlass::gemm::collective::KernelScheduleAuto
  >::CollectiveOp;

using GemmKernel = cutlass::gemm::kernel::GemmUniversal<
    cute::Shape<int,int,int,int>,
    CollectiveMainloop,
    CollectiveEpilogue
>;
using Gemm = cutlass::gemm::device::GemmUniversalAdapter<GemmKernel>;

// Force the device kernel symbol into the cubin without needing a host main.
auto* _anchor = &cutlass::device_kernel<GemmKernel>;


// ===== COMPILED SASS (sm_100a) =====

	.target	sm_100a

	.elftype	@"ET_EXEC"


//--------------------- .note.nv.tkinfo           --------------------------
	.section	.note.nv.tkinfo,"",@"SHT_NOTE"
	.sectionflags	@"SHF_NOTE_NV_TKINFO"
	.tkinfo
        /*0018*/ 	.word	0x00000002
        /*0030*/ 	.string	""
        /*0030*/ 	.string	"ptxas"
        /*0030*/ 	.string	"Cuda compilation tools, release 13.0, V13.0.88"
        /*0030*/ 	.string	"Build cuda_13.0.r13.0/compiler.36424714_0"
        /*0030*/ 	.string	"-arch sm_100a -m 64 "



//--------------------- .note.nv.cuinfo           --------------------------
	.section	.note.nv.cuinfo,"",@"SHT_NOTE"
	.sectionflags	@"SHF_NOTE_NV_CUINFO"
        /*0018*/ 	.short	0x0002
        /*001a*/ 	.short	0x0064
        /*001c*/ 	.short	0x0082
	.zero		2


//--------------------- .nv.info                  --------------------------
	.section	.nv.info,"",@"SHT_CUDA_INFO"
	.align	4


	//----- nvinfo : EIATTR_REGCOUNT
	.align		4
        /*0000*/ 	.byte	0x04, 0x2f
        /*0002*/ 	.short	(.L_19 - .L_18)
	.align		4
.L_18:
        /*0004*/ 	.word	index@(_ZN7cutlass13device_kernelINS_4gemm6kernel13GemmUniversalIN4cute5tupleIJiiiiEEENS1_10collective13CollectiveMmaINS1_35MainloopSm100TmaUmmaWarpSpecializedILi6ELi2ELi4ENS5_IJNS4_1CILi1EEENSA_ILi4EEESB_EEEEENS5_IJNSA_ILi64EEESF_NSA_ILi128EEEEEENS_10bfloat16_tENS5_IJlSB_lEEESI_SJ_NS4_8TiledMMAINS4_8MMA_AtomIJNS4_20SM100_MMA_F16BF16_SSISI_SI_fLi64ELi64ELNS4_4UMMA5MajorE0ELSO_0ELNSN_7ScaleInE0ELSP_0EEEEEENS4_6LayoutINS5_IJSB_SB_SB_EEENS5_IJNSA_ILi0EEESU_SU_EEEEENS5_IJNS4_10UnderscoreESX_SX_EEEEENS4_23SM90_TMA_LOAD_MULTICASTENS4_14ComposedLayoutINS4_7SwizzleILi3ELi4ELi3EEENS4_18smem_ptr_flag_bitsILi16EEENSS_INS5_IJNSA_ILi8EEESF_EEENS5_IJSF_SB_EEEEEEEvNS4_8identityENS4_13SM90_TMA_LOADES1A_vS1B_EENS_8epilogue10collective18CollectiveEpilogueINS1E_23Sm100TmaWarpSpecializedILi3ELi2ELi16ELb1ELb0EEEJSH_NS5_IJNSS_ISF_SB_EENSS_INSA_ILi32EEESB_EEEEESI_SJ_SI_SJ_NS1E_6fusion15FusionCallbacksIS1I_NS1N_17LinearCombinationISI_fSI_fLNS_15FloatRoundStyleE2EEESH_S1M_JEEENS4_5SM1004TMEM4LOAD26SM100_TMEM_LOAD_16dp256b4xES1C_NS11_INS12_ILi2ELi4ELi3EEES15_NSS_INS5_IJS16_S1K_EEENS5_IJS1K_SB_EEEEEEENS4_17SM75_U32x4_LDSM_NENS4_14SM90_TMA_STOREES21_NS4_17SM90_U32x4_STSM_NENS4_39AutoVectorizingCopyWithAssumedAlignmentILi128EEEEEEvvEEEEvNT_6ParamsE)
        /*0008*/ 	.word	0x00000045


	//----- nvinfo : EIATTR_FRAME_SIZE
	.align		4
.L_19:
        /*000c*/ 	.byte	0x04, 0x11
        /*000e*/ 	.short	(.L_21 - .L_20)
	.align		4
.L_20:
        /*0010*/ 	.word	index@($__internal_2_$__cuda_sm10x_tcgen05_guardrail_trap_unallocated_columns_being_dealloced)
        /*0014*/ 	.word	0x00000000


	//----- nvinfo : EIATTR_FRAME_SIZE
	.align		4
.L_21:
        /*0018*/ 	.byte	0x04, 0x11
        /*001a*/ 	.short	(.L_23 - .L_22)
	.align		4
.L_22:
        /*001c*/ 	.word	index@($__internal_1_$__cuda_sm10x_tcgen05_guardrail_trap_phase_invalid_during_alloc)
        /*0020*/ 	.word	0x00000000


	//----- nvinfo : EIATTR_FRAME_SIZE
	.align		4
.L_23:
        /*0024*/ 	.byte	0x04, 0x11
        /*0026*/ 	.short	(.L_25 - .L_24)
	.align		4
.L_24:
        /*0028*/ 	.word	index@($__internal_0_$__cuda_sm10x_tcgen05_guardrail_trap_col_being_dealloced_not_returned_by_alloc)
        /*002c*/ 	.word	0x00000000


	//----- nvinfo : EIATTR_FRAME_SIZE
	.align		4
.L_25:
        /*0030*/ 	.byte	0x04, 0x11
        /*0032*/ 	.short	(.L_27 - .L_26)
	.align		4
.L_26:
        /*0034*/ 	.word	index@(_ZN7cutlass13device_kernelINS_4gemm6kernel13GemmUniversalIN4cute5tupleIJiiiiEEENS1_10collective13CollectiveMmaINS1_35MainloopSm100TmaUmmaWarpSpecializedILi6ELi2ELi4ENS5_IJNS4_1CILi1EEENSA_ILi4EEESB_EEEEENS5_IJNSA_ILi64EEESF_NSA_ILi128EEEEEENS_10bfloat16_tENS5_IJlSB_lEEESI_SJ_NS4_8TiledMMAINS4_8MMA_AtomIJNS4_20SM100_MMA_F16BF16_SSISI_SI_fLi64ELi64ELNS4_4UMMA5MajorE0ELSO_0ELNSN_7ScaleInE0ELSP_0EEEEEENS4_6LayoutINS5_IJSB_SB_SB_EEENS5_IJNSA_ILi0EEESU_SU_EEEEENS5_IJNS4_10UnderscoreESX_SX_EEEEENS4_23SM90_TMA_LOAD_MULTICASTENS4_14ComposedLayoutINS4_7SwizzleILi3ELi4ELi3EEENS4_18smem_ptr_flag_bitsILi16EEENSS_INS5_IJNSA_ILi8EEESF_EEENS5_IJSF_SB_EEEEEEEvNS4_8identityENS4_13SM90_TMA_LOADES1A_vS1B_EENS_8epilogue10collective18CollectiveEpilogueINS1E_23Sm100TmaWarpSpecializedILi3ELi2ELi16ELb1ELb0EEEJSH_NS5_IJNSS_ISF_SB_EENSS_INSA_ILi32EEESB_EEEEESI_SJ_SI_SJ_NS1E_6fusion15FusionCallbacksIS1I_NS1N_17LinearCombinationISI_fSI_fLNS_15FloatRoundStyleE2EEESH_S1M_JEEENS4_5SM1004TMEM4LOAD26SM100_TMEM_LOAD_16dp256b4xES1C_NS11_INS12_ILi2ELi4ELi3EEES15_NSS_INS5_IJS16_S1K_EEENS5_IJS1K_SB_EEEEEEENS4_17SM75_U32x4_LDSM_NENS4_14SM90_TMA_STOREES21_NS4_17SM90_U32x4_STSM_NENS4_39AutoVectorizingCopyWithAssumedAlignmentILi128EEEEEEvvEEEEvNT_6ParamsE)
        /*0038*/ 	.word	0x00000000


	//----- nvinfo : EIATTR_MIN_STACK_SIZE
	.align		4
.L_27:
        /*003c*/ 	.byte	0x04, 0x12
        /*003e*/ 	.short	(.L_29 - .L_28)
	.align		4
.L_28:
        /*0040*/ 	.word	index@(_ZN7cutlass13device_kernelINS_4gemm6kernel13GemmUniversalIN4cute5tupleIJiiiiEEENS1_10collective13CollectiveMmaINS1_35MainloopSm100TmaUmmaWarpSpecializedILi6ELi2ELi4ENS5_IJNS4_1CILi1EEENSA_ILi4EEESB_EEEEENS5_IJNSA_ILi64EEESF_NSA_ILi128EEEEEENS_10bfloat16_tENS5_IJlSB_lEEESI_SJ_NS4_8TiledMMAINS4_8MMA_AtomIJNS4_20SM100_MMA_F16BF16_SSISI_SI_fLi64ELi64ELNS4_4UMMA5MajorE0ELSO_0ELNSN_7ScaleInE0ELSP_0EEEEEENS4_6LayoutINS5_IJSB_SB_SB_EEENS5_IJNSA_ILi0EEESU_SU_EEEEENS5_IJNS4_10UnderscoreESX_SX_EEEEENS4_23SM90_TMA_LOAD_MULTICASTENS4_14ComposedLayoutINS4_7SwizzleILi3ELi4ELi3EEENS4_18smem_ptr_flag_bitsILi16EEENSS_INS5_IJNSA_ILi8EEESF_EEENS5_IJSF_SB_EEEEEEEvNS4_8identityENS4_13SM90_TMA_LOADES1A_vS1B_EENS_8epilogue10collective18CollectiveEpilogueINS1E_23Sm100TmaWarpSpecializedILi3ELi2ELi16ELb1ELb0EEEJSH_NS5_IJNSS_ISF_SB_EENSS_INSA_ILi32EEESB_EEEEESI_SJ_SI_SJ_NS1E_6fusion15FusionCallbacksIS1I_NS1N_17LinearCombinationISI_fSI_fLNS_15FloatRoundStyleE2EEESH_S1M_JEEENS4_5SM1004TMEM4LOAD26SM100_TMEM_LOAD_16dp256b4xES1C_NS11_INS12_ILi2ELi4ELi3EEES15_NSS_INS5_IJS16_S1K_EEENS5_IJS1K_SB_EEEEEEENS4_17SM75_U32x4_LDSM_NENS4_14SM90_TMA_STOREES21_NS4_17SM90_U32x4_STSM_NENS4_39AutoVectorizingCopyWithAssumedAlignmentILi128EEEEEEvvEEEEvNT_6ParamsE)
        /*0044*/ 	.word	0x00000000
.L_29:


//--------------------- .nv.compat                --------------------------
	.section	.nv.compat,"",@"SHT_CUDA_COMPAT_INFO"
	.align	4
        /*0000*/ 	.byte	0x02, 0x09, 0x01, 0x00, 0x02, 0x02, 0x02, 0x00, 0x02, 0x05, 0x05, 0x00, 0x03, 0x07, 0x01, 0x01
        /*0010*/ 	.byte	0x02, 0x03, 0x01, 0x00, 0x02, 0x06, 0x01, 0x00, 0x04, 0x0b, 0x08, 0x00, 0x09, 0x00, 0x00, 0x00
        /*0020*/ 	.byte	0x00, 0x00, 0x00, 0x00


//--------------------- .nv.info._ZN7cutlass13device_kernelINS_4gemm6kernel13GemmUniversalIN4cute5tupleIJiiiiEEENS1_10collective13CollectiveMmaINS1_35MainloopSm100TmaUmmaWarpSpecializedILi6ELi2ELi4ENS5_IJNS4_1CILi1EEENSA_ILi4EEESB_EEEEENS5_IJNSA_ILi64EEESF_NSA_ILi128EEEEEENS_10bfloat16_tENS5_IJlSB_lEEESI_SJ_NS4_8TiledMMAINS4_8MMA_AtomIJNS4_20SM100_MMA_F16BF16_SSISI_SI_fLi64ELi64ELNS4_4UMMA5MajorE0ELSO_0ELNSN_7ScaleInE0ELSP_0EEEEEENS4_6LayoutINS5_IJSB_SB_SB_EEENS5_IJNSA_ILi0EEESU_SU_EEEEENS5_IJNS4_10UnderscoreESX_SX_EEEEENS4_23SM90_TMA_LOAD_MULTICASTENS4_14ComposedLayoutINS4_7SwizzleILi3ELi4ELi3EEENS4_18smem_ptr_flag_bitsILi16EEENSS_INS5_IJNSA_ILi8EEESF_EEENS5_IJSF_SB_EEEEEEEvNS4_8identityENS4_13SM90_TMA_LOADES1A_vS1B_EENS_8epilogue10collective18CollectiveEpilogueINS1E_23Sm100TmaWarpSpecializedILi3ELi2ELi16ELb1ELb0EEEJSH_NS5_IJNSS_ISF_SB_EENSS_INSA_ILi32EEESB_EEEEESI_SJ_SI_SJ_NS1E_6fusion15FusionCallbacksIS1I_NS1N_17LinearCombinationISI_fSI_fLNS_15FloatRoundStyleE2EEESH_S1M_JEEENS4_5SM1004TMEM4LOAD26SM100_TMEM_LOAD_16dp256b4xES1C_NS11_INS12_ILi2ELi4ELi3EEES15_NSS_INS5_IJS16_S1K_EEENS5_IJS1K_SB_EEEEEEENS4_17SM75_U32x4_LDSM_NENS4_14SM90_TMA_STOREES21_NS4_17SM90_U32x4_STSM_NENS4_39AutoVectorizingCopyWithAssumedAlignmentILi128EEEEEEvvEEEEvNT_6ParamsE --------------------------
	.section	.nv.info._ZN7cutlass13device_kernelINS_4gemm6kernel13GemmUniversalIN4cute5tupleIJiiiiEEENS1_10collective13CollectiveMmaINS1_35MainloopSm100TmaUmmaWarpSpecializedILi6ELi2ELi4ENS5_IJNS4_1CILi1EEENSA_ILi4EEESB_EEEEENS5_IJNSA_ILi64EEESF_NSA_ILi128EEEEEENS_10bfloat16_tENS5_IJlSB_lEEESI_SJ_NS4_8TiledMMAINS4_8MMA_AtomIJNS4_20SM100_MMA_F16BF16_SSISI_SI_fLi64ELi64ELNS4_4UMMA5MajorE0ELSO_0ELNSN_7ScaleInE0ELSP_0EEEEEENS4_6LayoutINS5_IJSB_SB_SB_EEENS5_IJNSA_ILi0EEESU_SU_EEEEENS5_IJNS4_10UnderscoreESX_SX_EEEEENS4_23SM90_TMA_LOAD_MULTICASTENS4_14ComposedLayoutINS4_7SwizzleILi3ELi4ELi3EEENS4_18smem_ptr_flag_bitsILi16EEENSS_INS5_IJNSA_ILi8EEESF_EEENS5_IJSF_SB_EEEEEEEvNS4_8identityENS4_13SM90_TMA_LOADES1A_vS1B_EENS_8epilogue10collective18CollectiveEpilogueINS1E_23Sm100TmaWarpSpecializedILi3ELi2ELi16ELb1ELb0EEEJSH_NS5_IJNSS_ISF_SB_EENSS_INSA_ILi32EEESB_EEEEESI_SJ_SI_SJ_NS1E_6fusion15FusionCallbacksIS1I_NS1N_17LinearCombinationISI_fSI_fLNS_15FloatRoundStyleE2EEESH_S1M_JEEENS4_5SM1004TMEM4LOAD26SM100_TMEM_LOAD_16dp256b4xES1C_NS11_INS12_ILi2ELi4ELi3EEES15_NSS_INS5_IJS16_S1K_EEENS5_IJS1K_SB_EEEEEEENS4_17SM75_U32x4_LDSM_NENS4_14SM90_TMA_STOREES21_NS4_17SM90_U32x4_STSM_NENS4_39AutoVectorizingCopyWithAssumedAlignmentILi128EEEEEEvvEEEEvNT_6ParamsE,"",@"SHT_CUDA_INFO"
	.sectionflags	@""
	.align	4


	//----- nvinfo : EIATTR_CUDA_API_VERSION
	.align		4
        /*0000*/ 	.byte	0x04, 0x37
        /*0002*/ 	.short	(.L_31 - .L_30)
.L_30:
        /*0004*/ 	.word	0x00000082


	//----- nvinfo : EIATTR_KPARAM_INFO
	.align		4
.L_31:
        /*0008*/ 	.byte	0x04, 0x17
        /*000a*/ 	.short	(.L_33 - .L_32)
.L_32:
        /*000c*/ 	.word	0x00000000
        /*0010*/ 	.short	0x0000
        /*0012*/ 	.short	0x0000
        /*0014*/ 	.byte	0x00, 0xf0, 0x01, 0x20


	//----- nvinfo : EIATTR_AT_ENTRY_FRAGMENTS
	.align		4
.L_33:
        /*0018*/ 	.byte	0x04, 0x4f
        /*001a*/ 	.short	(.L_35 - .L_34)


	//   ....[0]....
.L_34:
        /*001c*/ 	.word	0x00000006


	//----- nvinfo : EIATTR_RESERVED_SMEM_USED
	.align		4
.L_35:
        /*0020*/ 	.byte	0x01, 0x41
	.zero		2


	//----- nvinfo : EIATTR_SPARSE_MMA_MASK
	.align		4
        /*0024*/ 	.byte	0x03, 0x50
        /*0026*/ 	.short	0x0000


	//----- nvinfo : EIATTR_TCGEN05_1CTA_USED
	.align		4
        /*0028*/ 	.byte	0x01, 0x51
	.zero		2


	//----- nvinfo : EIATTR_MAXREG_COUNT
	.align		4
        /*002c*/ 	.byte	0x03, 0x1b
        /*002e*/ 	.short	0x00ff


	//----- nvinfo : EIATTR_NUM_BARRIERS
	.align		4
        /*0030*/ 	.byte	0x02, 0x4c
        /*0032*/ 	.byte	0x07
	.zero		1


	//----- nvinfo : EIATTR_EXTERNS
	.align		4
        /*0034*/ 	.byte	0x04, 0x0f
        /*0036*/ 	.short	(.L_37 - .L_36)


	//   ....[0]....
	.align		4
.L_36:
        /*0038*/ 	.word	index@(__assertfail)


	//----- nvinfo : EIATTR_MERCURY_ISA_VERSION
	.align		4
.L_37:
        /*003c*/ 	.byte	0x03, 0x5f
        /*003e*/ 	.short	0x0101


	//----- nvinfo : EIATTR_INT_WARP_WIDE_INSTR_OFFSETS
	.align		4
        /*0040*/ 	.byte	0x04, 0x31
        /*0042*/ 	.short	(.L_39 - .L_38)


	//   ....[0]....
.L_38:
        /*0044*/ 	.word	0x00004210


	//   ....[1]....
        /*0048*/ 	.word	0x00004240


	//   ....[2]....
        /*004c*/ 	.word	0x00004260


	//   ....[3]....
        /*0050*/ 	.word	0x00004e30


	//   ....[4]....
        /*0054*/ 	.word	0x00004eb0


	//   ....[5]....
        /*0058*/ 	.word	0x00004fb0


	//   ....[6]....
        /*005c*/ 	.word	0x000050c0


	//----- nvinfo : EIATTR_COOP_GROUP_MASK_REGIDS
	.align		4
.L_39:
        /*0060*/ 	.byte	0x04, 0x29
        /*0062*/ 	.short	(.L_41 - .L_40)


	//   ....[0]....
.L_40:
        /*0064*/ 	.word	0xffffffff


	//   ....[1]....
        /*0068*/ 	.word	0xffffffff


	//   ....[2]....
        /*006c*/ 	.word	0xffffffff


	//   ....[3]....
        /*0070*/ 	.word	0xffffffff


	//   ....[4]....
        /*0074*/ 	.word	0xffffffff


	//   ....[5]....
        /*0078*/ 	.word	0xffffffff


	//   ....[6]....
        /*007c*/ 	.word	0xffffffff


	//   ....[7]....
        /*0080*/ 	.word	0xffffffff


	//   ....[8]....
        /*0084*/ 	.word	0xffffffff


	//   ....[9]....
        /*0088*/ 	.word	0xffffffff


	//   ....[10]....
        /*008c*/ 	.word	0xffffffff


	//   ....[11]....
        /*0090*/ 	.word	0xffffffff


	//   ....[12]....
        /*0094*/ 	.word	0xffffffff


	//   ....[13]....
        /*0098*/ 	.word	0xffffffff


	//----- nvinfo : EIATTR_COOP_GROUP_INSTR_OFFSETS
	.align		4
.L_41:
        /*009c*/ 	.byte	0x04, 0x28
        /*009e*/ 	.short	(.L_43 - .L_42)


	//   ....[0]....
.L_42:
        /*00a0*/ 	.word	0x00000080


	//   ....[1]....
        /*00a4*/ 	.word	0x000004f0


	//   ....[2]....
        /*00a8*/ 	.word	0x000006e0


	//   ....[3]....
        /*00ac*/ 	.word	0x00000860


	//   ....[4]....
        /*00b0*/ 	.word	0x00000960


	//   ....[5]....
        /*00b4*/ 	.word	0x00000ad0


	//   ....[6]....
        /*00b8*/ 	.word	0x00000c70


	//   ....[7]....
        /*00bc*/ 	.word	0x00000e20


	//   ....[8]....
        /*00c0*/ 	.word	0x00002260


	//   ....[9]....
        /*00c4*/ 	.word	0x00003240


	//   ....[10]....
        /*00c8*/ 	.word	0x00003450


	//   ....[11]....
        /*00cc*/ 	.word	0x00003480


	//   ....[12]....
        /*00d0*/ 	.word	0x000040f0


	//   ....[13]....
        /*00d4*/ 	.word	0x00004320


	//----- nvinfo : EIATTR_VRC_CTA_INIT_COUNT
	.align		4
.L_43:
        /*00d8*/ 	.byte	0x02, 0x4a
        /*00da*/ 	.byte	0x80
	.zero		1


	//----- nvinfo : EIATTR_SYSCALL_OFFSETS
	.align		4
        /*00dc*/ 	.byte	0x04, 0x46
        /*00de*/ 	.short	(.L_45 - .L_44)


	//   ....[0]....
.L_44:
        /*00e0*/ 	.word	0x00005dc0


	//   ....[1]....
        /*00e4*/ 	.word	0x00005eb0


	//   ....[2]....
        /*00e8*/ 	.word	0x000066f0


	//   ....[3]....
        /*00ec*/ 	.word	0x00007040


	//----- nvinfo : EIATTR_MBARRIER_INSTR_OFFSETS
	.align		4
.L_45:
        /*00f0*/ 	.byte	0x04, 0x39
        /*00f2*/ 	.short	(.L_47 - .L_46)


	//   ....[0]....
.L_46:
        /*00f4*/ 	.word	0x00000610
        /*00f8*/ 	.word	0x000000ff
        /*00fc*/ 	.word	0x00000000
        /*0100*/ 	.short	0x0100
        /*0102*/ 	.byte	0x04
	.zero		1


	//   ....[1]....
        /*0104*/ 	.word	0x00000620
        /*0108*/ 	.word	0x000000ff
        /*010c*/ 	.word	0x00000030
        /*0110*/ 	.short	0x0100
        /*0112*/ 	.byte	0x04
	.zero		1


	//   ....[2]....
        /*0114*/ 	.word	0x00000630
        /*0118*/ 	.word	0x000000ff
        /*011c*/ 	.word	0x00000008
        /*0120*/ 	.short	0x0100
        /*0122*/ 	.byte	0x04
	.zero		1


	//   ....[3]....
        /*0124*/ 	.word	0x00000640
        /*0128*/ 	.word	0x000000ff
        /*012c*/ 	.word	0x00000038
        /*0130*/ 	.short	0x0100
        /*0132*/ 	.byte	0x04
	.zero		1


	//   ....[4]....
        /*0134*/ 	.word	0x00000650
        /*0138*/ 	.word	0x000000ff
        /*013c*/ 	.word	0x00000010
        /*0140*/ 	.short	0x0100
        /*0142*/ 	.byte	0x04
	.zero		1


	//   ....[5]....
        /*0144*/ 	.word	0x00000660
        /*0148*/ 	.word	0x000000ff
        /*014c*/ 	.word	0x00000040
        /*0150*/ 	.short	0x0100
        /*0152*/ 	.byte	0x04
	.zero		1


	//   ....[6]....
        /*0154*/ 	.word	0x00000670
        /*0158*/ 	.word	0x000000ff
        /*015c*/ 	.word	0x00000018
        /*0160*/ 	.short	0x0100
        /*0162*/ 	.byte	0x04
	.zero		1


	//   ....[7]....
        /*0164*/ 	.word	0x00000680
        /*0168*/ 	.word	0x000000ff
        /*016c*/ 	.word	0x00000048
        /*0170*/ 	.short	0x0100
        /*0172*/ 	.byte	0x04
	.zero		1


	//   ....[8]....
        /*0174*/ 	.word	0x00000690
        /*0178*/ 	.word	0x000000ff
        /*017c*/ 	.word	0x00000020
        /*0180*/ 	.short	0x0100
        /*0182*/ 	.byte	0x04
	.zero		1


	//   ....[9]....
        /*0184*/ 	.word	0x000006a0
        /*0188*/ 	.word	0x000000ff
        /*018c*/ 	.word	0x00000050
        /*0190*/ 	.short	0x0100
        /*0192*/ 	.byte	0x04
	.zero		1


	//   ....[10]....
        /*0194*/ 	.word	0x000006b0
        /*0198*/ 	.word	0x000000ff
        /*019c*/ 	.word	0x00000028
        /*01a0*/ 	.short	0x0100
        /*01a2*/ 	.byte	0x04
	.zero		1


	//   ....[11]....
        /*01a4*/ 	.word	0x000006c0
        /*01a8*/ 	.word	0x000000ff
        /*01ac*/ 	.word	0x00000058
        /*01b0*/ 	.short	0x0100
        /*01b2*/ 	.byte	0x04
	.zero		1


	//   ....[12]....
        /*01b4*/ 	.word	0x000007f0
        /*01b8*/ 	.word	0x000000ff
        /*01bc*/ 	.word	0x00000060
        /*01c0*/ 	.short	0x0100
        /*01c2*/ 	.byte	0x04
	.zero		1


	//   ....[13]....
        /*01c4*/ 	.word	0x00000800
        /*01c8*/ 	.word	0x000000ff
        /*01cc*/ 	.word	0x00000078
        /*01d0*/ 	.short	0x0100
        /*01d2*/ 	.byte	0x04
	.zero		1


	//   ....[14]....
        /*01d4*/ 	.word	0x00000810
        /*01d8*/ 	.word	0x000000ff
        /*01dc*/ 	.word	0x00000068
        /*01e0*/ 	.short	0x0100
        /*01e2*/ 	.byte	0x04
	.zero		1


	//   ....[15]....
        /*01e4*/ 	.word	0x00000820
        /*01e8*/ 	.word	0x000000ff
        /*01ec*/ 	.word	0x00000080
        /*01f0*/ 	.short	0x0100
        /*01f2*/ 	.byte	0x04
	.zero		1


	//   ....[16]....
        /*01f4*/ 	.word	0x00000830
        /*01f8*/ 	.word	0x000000ff
        /*01fc*/ 	.word	0x00000070
        /*0200*/ 	.short	0x0100
        /*0202*/ 	.byte	0x04
	.zero		1


	//   ....[17]....
        /*0204*/ 	.word	0x00000840
        /*0208*/ 	.word	0x000000ff
        /*020c*/ 	.word	0x00000088
        /*0210*/ 	.short	0x0100
        /*0212*/ 	.byte	0x04
	.zero		1


	//   ....[18]....
        /*0214*/ 	.word	0x00000930
        /*0218*/ 	.word	0x000000ff
        /*021c*/ 	.word	0x00000090
        /*0220*/ 	.short	0x0100
        /*0222*/ 	.byte	0x06
	.zero		1


	//   ....[19]....
        /*0224*/ 	.word	0x00000940
        /*0228*/ 	.word	0x000000ff
        /*022c*/ 	.word	0x00000098
        /*0230*/ 	.short	0x0100
        /*0232*/ 	.byte	0x06
	.zero		1


	//   ....[20]....
        /*0234*/ 	.word	0x00000a80
        /*0238*/ 	.word	0x000000ff
        /*023c*/ 	.word	0x000000a0
        /*0240*/ 	.short	0x0100
        /*0242*/ 	.byte	0x06
	.zero		1


	//   ....[21]....
        /*0244*/ 	.word	0x00000a90
        /*0248*/ 	.word	0x000000ff
        /*024c*/ 	.word	0x000000b0
        /*0250*/ 	.short	0x0100
        /*0252*/ 	.byte	0x06
	.zero		1


	//   ....[22]....
        /*0254*/ 	.word	0x00000aa0
        /*0258*/ 	.word	0x000000ff
        /*025c*/ 	.word	0x000000a8
        /*0260*/ 	.short	0x0100
        /*0262*/ 	.byte	0x06
	.zero		1


	//   ....[23]....
        /*0264*/ 	.word	0x00000ab0
        /*0268*/ 	.word	0x000000ff
        /*026c*/ 	.word	0x000000b8
        /*0270*/ 	.short	0x0100
        /*0272*/ 	.byte	0x06
	.zero		1


	//   ....[24]....
        /*0274*/ 	.word	0x00000be0
        /*0278*/ 	.word	0x000000ff
        /*027c*/ 	.word	0x000000c0
        /*0280*/ 	.short	0x0100
        /*0282*/ 	.byte	0x04
	.zero		1


	//   ....[25]....
        /*0284*/ 	.word	0x00000bf0
        /*0288*/ 	.word	0x000000ff
        /*028c*/ 	.word	0x000000e0
        /*0290*/ 	.short	0x0100
        /*0292*/ 	.byte	0x04
	.zero		1


	//   ....[26]....
        /*0294*/ 	.word	0x00000c00
        /*0298*/ 	.word	0x000000ff
        /*029c*/ 	.word	0x000000c8
        /*02a0*/ 	.short	0x0100
        /*02a2*/ 	.byte	0x04
	.zero		1


	//   ....[27]....
        /*02a4*/ 	.word	0x00000c10
        /*02a8*/ 	.word	0x000000ff
        /*02ac*/ 	.word	0x000000e8
        /*02b0*/ 	.short	0x0100
        /*02b2*/ 	.byte	0x04
	.zero		1


	//   ....[28]....
        /*02b4*/ 	.word	0x00000c20
        /*02b8*/ 	.word	0x000000ff
        /*02bc*/ 	.word	0x000000d0
        /*02c0*/ 	.short	0x0100
        /*02c2*/ 	.byte	0x04
	.zero		1


	//   ....[29]....
        /*02c4*/ 	.word	0x00000c30
        /*02c8*/ 	.word	0x000000ff
        /*02cc*/ 	.word	0x000000f0
        /*02d0*/ 	.short	0x0100
        /*02d2*/ 	.byte	0x04
	.zero		1


	//   ....[30]....
        /*02d4*/ 	.word	0x00000c40
        /*02d8*/ 	.word	0x000000ff
        /*02dc*/ 	.word	0x000000d8
        /*02e0*/ 	.short	0x0100
        /*02e2*/ 	.byte	0x04
	.zero		1


	//   ....[31]....
        /*02e4*/ 	.word	0x00000c50
        /*02e8*/ 	.word	0x000000ff
        /*02ec*/ 	.word	0x000000f8
        /*02f0*/ 	.short	0x0100
        /*02f2*/ 	.byte	0x04
	.zero		1


	//   ....[32]....
        /*02f4*/ 	.word	0x00000d40
        /*02f8*/ 	.word	0x000000ff
        /*02fc*/ 	.word	0x00000100
        /*0300*/ 	.short	0x0100
        /*0302*/ 	.byte	0x04
	.zero		1


	//   ....[33]....
        /*0304*/ 	.word	0x00000d50
        /*0308*/ 	.word	0x000000ff
        /*030c*/ 	.word	0x00000110
        /*0310*/ 	.short	0x0100
        /*0312*/ 	.byte	0x04
	.zero		1


	//   ....[34]....
        /*0314*/ 	.word	0x00000d60
        /*0318*/ 	.word	0x000000ff
        /*031c*/ 	.word	0x00000108
        /*0320*/ 	.short	0x0100
        /*0322*/ 	.byte	0x04
	.zero		1


	//   ....[35]....
        /*0324*/ 	.word	0x00000d70
        /*0328*/ 	.word	0x000000ff
        /*032c*/ 	.word	0x00000118
        /*0330*/ 	.short	0x0100
        /*0332*/ 	.byte	0x04
	.zero		1


	//   ....[36]....
        /*0334*/ 	.word	0x00001940
        /*0338*/ 	.word	0x00000000
        /*033c*/ 	.word	0x00000110
        /*0340*/ 	.short	0x010a
        /*0342*/ 	.byte	0xff
	.zero		1


	//   ....[37]....
        /*0344*/ 	.word	0x00001970
        /*0348*/ 	.word	0x00000000
        /*034c*/ 	.word	0x00000100
        /*0350*/ 	.short	0x0101
        /*0352*/ 	.byte	0xff
	.zero		1


	//   ....[38]....
        /*0354*/ 	.word	0x00001a40
        /*0358*/ 	.word	0x000000ff
        /*035c*/ 	.word	0x00000030
        /*0360*/ 	.short	0x010a
        /*0362*/ 	.byte	0x04
	.zero		1


	//   ....[39]....
        /*0364*/ 	.word	0x00001ac0
        /*0368*/ 	.word	0x000000ff
        /*036c*/ 	.word	0x00000030
        /*0370*/ 	.short	0x010a
        /*0372*/ 	.byte	0x21
	.zero		1


	//   ....[40]....
        /*0374*/ 	.word	0x00001c60
        /*0378*/ 	.word	0x000000ff
        /*037c*/ 	.word	0x00000030
        /*0380*/ 	.short	0x010a
        /*0382*/ 	.byte	0x05
	.zero		1


	//   ....[41]....
        /*0384*/ 	.word	0x00001e50
        /*0388*/ 	.word	0x000000ff
        /*038c*/ 	.word	0x00000098
        /*0390*/ 	.short	0x0101
        /*0392*/ 	.byte	0x15
	.zero		1


	//   ....[42]....
        /*0394*/ 	.word	0x00001e70
        /*0398*/ 	.word	0x000000ff
        /*039c*/ 	.word	0x00000030
        /*03a0*/ 	.short	0x010a
        /*03a2*/ 	.byte	0x04
	.zero		1


	//   ....[43]....
        /*03a4*/ 	.word	0x00001ef0
        /*03a8*/ 	.word	0x000000ff
        /*03ac*/ 	.word	0x00000030
        /*03b0*/ 	.short	0x010a
        /*03b2*/ 	.byte	0x21
	.zero		1


	//   ....[44]....
        /*03b4*/ 	.word	0x00002080
        /*03b8*/ 	.word	0x000000ff
        /*03bc*/ 	.word	0x00000030
        /*03c0*/ 	.short	0x010a
        /*03c2*/ 	.byte	0x05
	.zero		1


	//   ....[45]....
        /*03c4*/ 	.word	0x00002290
        /*03c8*/ 	.word	0x00000003
        /*03cc*/ 	.word	0x000000a0
        /*03d0*/ 	.short	0x010a
        /*03d2*/ 	.byte	0xff
	.zero		1


	//   ....[46]....
        /*03d4*/ 	.word	0x000023e0
        /*03d8*/ 	.word	0x00000000
        /*03dc*/ 	.word	0x00000000
        /*03e0*/ 	.short	0x0101
        /*03e2*/ 	.byte	0xff
	.zero		1


	//   ....[47]....
        /*03e4*/ 	.word	0x000029a0
        /*03e8*/ 	.word	0x000000ff
        /*03ec*/ 	.word	0x00000000
        /*03f0*/ 	.short	0x010a
        /*03f2*/ 	.byte	0x04
	.zero		1


	//   ....[48]....
        /*03f4*/ 	.word	0x00002a30
        /*03f8*/ 	.word	0x000000ff
        /*03fc*/ 	.word	0x00000000
        /*0400*/ 	.short	0x010a
        /*0402*/ 	.byte	0x05
	.zero		1


	//   ....[49]....
        /*0404*/ 	.word	0x00002ac0
        /*0408*/ 	.word	0x000000ff
        /*040c*/ 	.word	0x00000000
        /*0410*/ 	.short	0x010a
        /*0412*/ 	.byte	0x05
	.zero		1


	//   ....[50]....
        /*0414*/ 	.word	0x00002b50
        /*0418*/ 	.word	0x000000ff
        /*041c*/ 	.word	0x00000000
        /*0420*/ 	.short	0x010a
        /*0422*/ 	.byte	0x05
	.zero		1


	//   ....[51]....
        /*0424*/ 	.word	0x00002be0
        /*0428*/ 	.word	0x000000ff
        /*042c*/ 	.word	0x00000000
        /*0430*/ 	.short	0x010a
        /*0432*/ 	.byte	0x05
	.zero		1


	//   ....[52]....
        /*0434*/ 	.word	0x00002c80
        /*0438*/ 	.word	0x00000000
        /*043c*/ 	.word	0x00000000
        /*0440*/ 	.short	0x010a
        /*0442*/ 	.byte	0xff
	.zero		1


	//   ....[53]....
        /*0444*/ 	.word	0x00002da0
        /*0448*/ 	.word	0x00000002
        /*044c*/ 	.word	0x00000100
        /*0450*/ 	.short	0x010a
        /*0452*/ 	.byte	0xff
	.zero		1


	//   ....[54]....
        /*0454*/ 	.word	0x00002e10
        /*0458*/ 	.word	0x00000002
        /*045c*/ 	.word	0x00000000
        /*0460*/ 	.short	0x0101
        /*0462*/ 	.byte	0xff
	.zero		1


	//   ....[55]....
        /*0464*/ 	.word	0x00002e30
        /*0468*/ 	.word	0x000000ff
        /*046c*/ 	.word	0x000000b0
        /*0470*/ 	.short	0x010a
        /*0472*/ 	.byte	0x04
	.zero		1


	//   ....[56]....
        /*0474*/ 	.word	0x00002f50
        /*0478*/ 	.word	0x00000002
        /*047c*/ 	.word	0x000000a0
        /*0480*/ 	.short	0x010a
        /*0482*/ 	.byte	0xff
	.zero		1


	//   ....[57]....
        /*0484*/ 	.word	0x00003050
        /*0488*/ 	.word	0x00000002
        /*048c*/ 	.word	0x00000000
        /*0490*/ 	.short	0x0101
        /*0492*/ 	.byte	0xff
	.zero		1


	//   ....[58]....
        /*0494*/ 	.word	0x000030e0
        /*0498*/ 	.word	0x000000ff
        /*049c*/ 	.word	0x000000b0
        /*04a0*/ 	.short	0x0106
        /*04a2*/ 	.byte	0x04
	.zero		1


	//   ....[59]....
        /*04a4*/ 	.word	0x00003100
        /*04a8*/ 	.word	0x000000ff
        /*04ac*/ 	.word	0x000000b0
        /*04b0*/ 	.short	0x010a
        /*04b2*/ 	.byte	0x04
	.zero		1


	//   ....[60]....
        /*04b4*/ 	.word	0x00003190
        /*04b8*/ 	.word	0x000000ff
        /*04bc*/ 	.word	0x000000b0
        /*04c0*/ 	.short	0x0106
        /*04c2*/ 	.byte	0x07
	.zero		1


	//   ....[61]....
        /*04c4*/ 	.word	0x000031d0
        /*04c8*/ 	.word	0x00000000
        /*04cc*/ 	.word	0x000000b0
        /*04d0*/ 	.short	0x010a
        /*04d2*/ 	.byte	0xff
	.zero		1


	//   ....[62]....
        /*04d4*/ 	.word	0x000037a0
        /*04d8*/ 	.word	0x00000000
        /*04dc*/ 	.word	0x000000a0
        /*04e0*/ 	.short	0x010a
        /*04e2*/ 	.byte	0xff
	.zero		1


	//   ....[63]....
        /*04e4*/ 	.word	0x000038a0
        /*04e8*/ 	.word	0x00000003
        /*04ec*/ 	.word	0x00000000
        /*04f0*/ 	.short	0x0101
        /*04f2*/ 	.byte	0xff
	.zero		1


	//   ....[64]....
        /*04f4*/ 	.word	0x000038b0
        /*04f8*/ 	.word	0x000000ff
        /*04fc*/ 	.word	0x00000000
        /*0500*/ 	.short	0x010a
        /*0502*/ 	.byte	0x04
	.zero		1


	//   ....[65]....
        /*0504*/ 	.word	0x00003930
        /*0508*/ 	.word	0x000000ff
        /*050c*/ 	.word	0x000000e0
        /*0510*/ 	.short	0x010a
        /*0512*/ 	.byte	0x2e
	.zero		1


	//   ....[66]....
        /*0514*/ 	.word	0x00003a10
        /*0518*/ 	.word	0x000000ff
        /*051c*/ 	.word	0x00000000
        /*0520*/ 	.short	0x010a
        /*0522*/ 	.byte	0x07
	.zero		1


	//   ....[67]....
        /*0524*/ 	.word	0x00003b50
        /*0528*/ 	.word	0x000000ff
        /*052c*/ 	.word	0x00000000
        /*0530*/ 	.short	0x010a
        /*0532*/ 	.byte	0x04
	.zero		1


	//   ....[68]....
        /*0534*/ 	.word	0x00003f20
        /*0538*/ 	.word	0x000000ff
        /*053c*/ 	.word	0x00000000
        /*0540*/ 	.short	0x010a
        /*0542*/ 	.byte	0x04
	.zero		1


	//   ....[69]....
        /*0544*/ 	.word	0x00003fb0
        /*0548*/ 	.word	0x000000ff
        /*054c*/ 	.word	0x00000000
        /*0550*/ 	.short	0x010a
        /*0552*/ 	.byte	0x05
	.zero		1


	//   ....[70]....
        /*0554*/ 	.word	0x00004040
        /*0558*/ 	.word	0x000000ff
        /*055c*/ 	.word	0x00000000
        /*0560*/ 	.short	0x010a
        /*0562*/ 	.byte	0x05
	.zero		1


	//   ....[71]....
        /*0564*/ 	.word	0x000040d0
        /*0568*/ 	.word	0x000000ff
        /*056c*/ 	.word	0x00000000
        /*0570*/ 	.short	0x010a
        /*0572*/ 	.byte	0x04
	.zero		1


	//   ....[72]....
        /*0574*/ 	.word	0x00004560
        /*0578*/ 	.word	0x0000000c
        /*057c*/ 	.word	0x000000a0
        /*0580*/ 	.short	0x010a
        /*0582*/ 	.byte	0xff
	.zero		1


	//   ....[73]....
        /*0584*/ 	.word	0x000046d0
        /*0588*/ 	.word	0x00000000
        /*058c*/ 	.word	0x00000000
        /*0590*/ 	.short	0x0101
        /*0592*/ 	.byte	0xff
	.zero		1


	//   ....[74]....
        /*0594*/ 	.word	0x00004b50
        /*0598*/ 	.word	0x000000ff
        /*059c*/ 	.word	0x00000098
        /*05a0*/ 	.short	0x010a
        /*05a2*/ 	.byte	0x18
	.zero		1


	//   ....[75]....
        /*05a4*/ 	.word	0x00004d10
        /*05a8*/ 	.word	0x000000ff
        /*05ac*/ 	.word	0x00000078
        /*05b0*/ 	.short	0x010a
        /*05b2*/ 	.byte	0x04
	.zero		1


	//   ....[76]....
        /*05b4*/ 	.word	0x00004ee0
        /*05b8*/ 	.word	0x000000ff
        /*05bc*/ 	.word	0x00000060
        /*05c0*/ 	.short	0x010b
        /*05c2*/ 	.byte	0x04
	.zero		1


	//   ....[77]....
        /*05c4*/ 	.word	0x00004ef0
        /*05c8*/ 	.word	0x000000ff
        /*05cc*/ 	.word	0x00000000
        /*05d0*/ 	.short	0x0101
        /*05d2*/ 	.byte	0x14
	.zero		1


	//   ....[78]....
        /*05d4*/ 	.word	0x00004f00
        /*05d8*/ 	.word	0x000000ff
        /*05dc*/ 	.word	0x00000078
        /*05e0*/ 	.short	0x010a
        /*05e2*/ 	.byte	0x05
	.zero		1


	//   ....[79]....
        /*05e4*/ 	.word	0x000050f0
        /*05e8*/ 	.word	0x000000ff
        /*05ec*/ 	.word	0x00000060
        /*05f0*/ 	.short	0x010b
        /*05f2*/ 	.byte	0x05
	.zero		1


	//   ....[80]....
        /*05f4*/ 	.word	0x00005100
        /*05f8*/ 	.word	0x000000ff
        /*05fc*/ 	.word	0x00000000
        /*0600*/ 	.short	0x0101
        /*0602*/ 	.byte	0x04
	.zero		1


	//   ....[81]....
        /*0604*/ 	.word	0x000051a0
        /*0608*/ 	.word	0x000000ff
        /*060c*/ 	.word	0x00000000
        /*0610*/ 	.short	0x010a
        /*0612*/ 	.byte	0x04
	.zero		1


	//   ....[82]....
        /*0614*/ 	.word	0x00005230
        /*0618*/ 	.word	0x000000ff
        /*061c*/ 	.word	0x00000000
        /*0620*/ 	.short	0x010a
        /*0622*/ 	.byte	0x05
	.zero		1


	//   ....[83]....
        /*0624*/ 	.word	0x000052d0
        /*0628*/ 	.word	0x00000000
        /*062c*/ 	.word	0x00000000
        /*0630*/ 	.short	0x010a
        /*0632*/ 	.byte	0xff
	.zero		1


	//   ....[84]....
        /*0634*/ 	.word	0x00005630
        /*0638*/ 	.word	0x00000000
        /*063c*/ 	.word	0x000000a0
        /*0640*/ 	.short	0x010a
        /*0642*/ 	.byte	0xff
	.zero		1


	//   ....[85]....
        /*0644*/ 	.word	0x00005700
        /*0648*/ 	.word	0x00000000
        /*064c*/ 	.word	0x00000000
        /*0650*/ 	.short	0x0101
        /*0652*/ 	.byte	0xff
	.zero		1


	//   ....[86]....
        /*0654*/ 	.word	0x00006310
        /*0658*/ 	.word	0x00000002
        /*065c*/ 	.word	0x00000060
        /*0660*/ 	.short	0x010a
        /*0662*/ 	.byte	0xff
	.zero		1


	//   ....[87]....
        /*0664*/ 	.word	0x00006350
        /*0668*/ 	.word	0x0000001b
        /*066c*/ 	.word	0x000000c0
        /*0670*/ 	.short	0x010a
        /*0672*/ 	.byte	0xff
	.zero		1


	//   ....[88]....
        /*0674*/ 	.word	0x00006440
        /*0678*/ 	.word	0x00000002
        /*067c*/ 	.word	0x00000060
        /*0680*/ 	.short	0x010a
        /*0682*/ 	.byte	0xff
	.zero		1


	//   ....[89]....
        /*0684*/ 	.word	0x000065d0
        /*0688*/ 	.word	0x0000001b
        /*068c*/ 	.word	0x000000c0
        /*0690*/ 	.short	0x010a
        /*0692*/ 	.byte	0xff
	.zero		1


	//   ....[90]....
        /*0694*/ 	.word	0x00006da0
        /*0698*/ 	.word	0x00000000
        /*069c*/ 	.word	0x00000000
        /*06a0*/ 	.short	0x0101
        /*06a2*/ 	.byte	0xff
	.zero		1


	//   ....[91]....
        /*06a4*/ 	.word	0x00006db0
        /*06a8*/ 	.word	0x00000002
        /*06ac*/ 	.word	0x00000060
        /*06b0*/ 	.short	0x010a
        /*06b2*/ 	.byte	0xff
	.zero		1


	//   ....[92]....
        /*06b4*/ 	.word	0x00006e70
        /*06b8*/ 	.word	0x00000002
        /*06bc*/ 	.word	0x00000060
        /*06c0*/ 	.short	0x010a
        /*06c2*/ 	.byte	0xff
	.zero		1


	//   ....[93]....
        /*06c4*/ 	.word	0x00007210
        /*06c8*/ 	.word	0x000000ff
        /*06cc*/ 	.word	0x00000000
        /*06d0*/ 	.short	0x0101
        /*06d2*/ 	.byte	0x04
	.zero		1


	//   ....[94]....
        /*06d4*/ 	.word	0x00007770
        /*06d8*/ 	.word	0x00000000
        /*06dc*/ 	.word	0x00000000
        /*06e0*/ 	.short	0x0101
        /*06e2*/ 	.byte	0xff
	.zero		1


	//   ....[95]....
        /*06e4*/ 	.word	0x00007a20
        /*06e8*/ 	.word	0x000000ff
        /*06ec*/ 	.word	0x00000000
        /*06f0*/ 	.short	0x0101
        /*06f2*/ 	.byte	0x04
	.zero		1


	//   ....[96]....
        /*06f4*/ 	.word	0x00007a40
        /*06f8*/ 	.word	0x00000000
        /*06fc*/ 	.word	0x00000110
        /*0700*/ 	.short	0x010a
        /*0702*/ 	.byte	0xff
	.zero		1


	//   ....[97]....
        /*0704*/ 	.word	0x00007aa0
        /*0708*/ 	.word	0x00000000
        /*070c*/ 	.word	0x00000030
        /*0710*/ 	.short	0x010a
        /*0712*/ 	.byte	0xff
	.zero		1


	//   ....[98]....
        /*0714*/ 	.word	0x00007b00
        /*0718*/ 	.word	0x00000000
        /*071c*/ 	.word	0x00000030
        /*0720*/ 	.short	0x010a
        /*0722*/ 	.byte	0xff
	.zero		1


	//   ....[99]....
        /*0724*/ 	.word	0x00007b50
        /*0728*/ 	.word	0x00000003
        /*072c*/ 	.word	0x000000a0
        /*0730*/ 	.short	0x010a
        /*0732*/ 	.byte	0xff
	.zero		1


	//   ....[100]....
        /*0734*/ 	.word	0x00007bb0
        /*0738*/ 	.word	0x00000000
        /*073c*/ 	.word	0x00000000
        /*0740*/ 	.short	0x010a
        /*0742*/ 	.byte	0xff
	.zero		1


	//   ....[101]....
        /*0744*/ 	.word	0x00007c10
        /*0748*/ 	.word	0x00000000
        /*074c*/ 	.word	0x00000000
        /*0750*/ 	.short	0x010a
        /*0752*/ 	.byte	0xff
	.zero		1


	//   ....[102]....
        /*0754*/ 	.word	0x00007c70
        /*0758*/ 	.word	0x00000000
        /*075c*/ 	.word	0x00000000
        /*0760*/ 	.short	0x010a
        /*0762*/ 	.byte	0xff
	.zero		1


	//   ....[103]....
        /*0764*/ 	.word	0x00007cd0
        /*0768*/ 	.word	0x00000000
        /*076c*/ 	.word	0x00000000
        /*0770*/ 	.short	0x010a
        /*0772*/ 	.byte	0xff
	.zero		1


	//   ....[104]....
        /*0774*/ 	.word	0x00007d30
        /*0778*/ 	.word	0x00000000
        /*077c*/ 	.word	0x00000000
        /*0780*/ 	.short	0x010a
        /*0782*/ 	.byte	0xff
	.zero		1


	//   ....[105]....
        /*0784*/ 	.word	0x00007d80
        /*0788*/ 	.word	0x00000002
        /*078c*/ 	.word	0x00000100
        /*0790*/ 	.short	0x010a
        /*0792*/ 	.byte	0xff
	.zero		1


	//   ....[106]....
        /*0794*/ 	.word	0x00007de0
        /*0798*/ 	.word	0x00000002
        /*079c*/ 	.word	0x000000b0
        /*07a0*/ 	.short	0x010a
        /*07a2*/ 	.byte	0xff
	.zero		1


	//   ....[107]....
        /*07a4*/ 	.word	0x00007e30
        /*07a8*/ 	.word	0x00000002
        /*07ac*/ 	.word	0x000000a0
        /*07b0*/ 	.short	0x010a
        /*07b2*/ 	.byte	0xff
	.zero		1


	//   ....[108]....
        /*07b4*/ 	.word	0x00007e90
        /*07b8*/ 	.word	0x00000000
        /*07bc*/ 	.word	0x000000b0
        /*07c0*/ 	.short	0x010a
        /*07c2*/ 	.byte	0xff
	.zero		1


	//   ....[109]....
        /*07c4*/ 	.word	0x00007ee0
        /*07c8*/ 	.word	0x00000000
        /*07cc*/ 	.word	0x000000a0
        /*07d0*/ 	.short	0x010a
        /*07d2*/ 	.byte	0xff
	.zero		1


	//   ....[110]....
        /*07d4*/ 	.word	0x00007f40
        /*07d8*/ 	.word	0x00000002
        /*07dc*/ 	.word	0x000000e0
        /*07e0*/ 	.short	0x010a
        /*07e2*/ 	.byte	0xff
	.zero		1


	//   ....[111]....
        /*07e4*/ 	.word	0x00007fa0
        /*07e8*/ 	.word	0x00000000
        /*07ec*/ 	.word	0x00000000
        /*07f0*/ 	.short	0x010a
        /*07f2*/ 	.byte	0xff
	.zero		1


	//   ....[112]....
        /*07f4*/ 	.word	0x00008000
        /*07f8*/ 	.word	0x00000000
        /*07fc*/ 	.word	0x00000000
        /*0800*/ 	.short	0x010a
        /*0802*/ 	.byte	0xff
	.zero		1


	//   ....[113]....
        /*0804*/ 	.word	0x00008060
        /*0808*/ 	.word	0x00000000
        /*080c*/ 	.word	0x00000000
        /*0810*/ 	.short	0x010a
        /*0812*/ 	.byte	0xff
	.zero		1


	//   ....[114]....
        /*0814*/ 	.word	0x000080c0
        /*0818*/ 	.word	0x00000000
        /*081c*/ 	.word	0x00000000
        /*0820*/ 	.short	0x010a
        /*0822*/ 	.byte	0xff
	.zero		1


	//   ....[115]....
        /*0824*/ 	.word	0x00008120
        /*0828*/ 	.word	0x00000000
        /*082c*/ 	.word	0x00000000
        /*0830*/ 	.short	0x010a
        /*0832*/ 	.byte	0xff
	.zero		1


	//   ....[116]....
        /*0834*/ 	.word	0x00008170
        /*0838*/ 	.word	0x0000000c
        /*083c*/ 	.word	0x000000a0
        /*0840*/ 	.short	0x010a
        /*0842*/ 	.byte	0xff
	.zero		1


	//   ....[117]....
        /*0844*/ 	.word	0x000081d0
        /*0848*/ 	.word	0x00000000
        /*084c*/ 	.word	0x00000098
        /*0850*/ 	.short	0x010a
        /*0852*/ 	.byte	0xff
	.zero		1


	//   ....[118]....
        /*0854*/ 	.word	0x00008230
        /*0858*/ 	.word	0x00000000
        /*085c*/ 	.word	0x00000078
        /*0860*/ 	.short	0x010a
        /*0862*/ 	.byte	0xff
	.zero		1


	//   ....[119]....
        /*0864*/ 	.word	0x00008290
        /*0868*/ 	.word	0x00000006
        /*086c*/ 	.word	0x00000078
        /*0870*/ 	.short	0x010a
        /*0872*/ 	.byte	0xff
	.zero		1


	//   ....[120]....
        /*0874*/ 	.word	0x000082f0
        /*0878*/ 	.word	0x00000000
        /*087c*/ 	.word	0x00000000
        /*0880*/ 	.short	0x010a
        /*0882*/ 	.byte	0xff
	.zero		1


	//   ....[121]....
        /*0884*/ 	.word	0x00008350
        /*0888*/ 	.word	0x00000000
        /*088c*/ 	.word	0x00000000
        /*0890*/ 	.short	0x010a
        /*0892*/ 	.byte	0xff
	.zero		1


	//   ....[122]....
        /*0894*/ 	.word	0x000083a0
        /*0898*/ 	.word	0x00000000
        /*089c*/ 	.word	0x000000a0
        /*08a0*/ 	.short	0x010a
        /*08a2*/ 	.byte	0xff
	.zero		1


	//   ....[123]....
        /*08a4*/ 	.word	0x000083f0
        /*08a8*/ 	.word	0x00000002
        /*08ac*/ 	.word	0x00000060
        /*08b0*/ 	.short	0x010a
        /*08b2*/ 	.byte	0xff
	.zero		1


	//   ....[124]....
        /*08b4*/ 	.word	0x00008440
        /*08b8*/ 	.word	0x0000001b
        /*08bc*/ 	.word	0x000000c0
        /*08c0*/ 	.short	0x010a
        /*08c2*/ 	.byte	0xff
	.zero		1


	//   ....[125]....
        /*08c4*/ 	.word	0x00008490
        /*08c8*/ 	.word	0x00000002
        /*08cc*/ 	.word	0x00000060
        /*08d0*/ 	.short	0x010a
        /*08d2*/ 	.byte	0xff
	.zero		1


	//----- nvinfo : EIATTR_NUM_MBARRIERS
	.align		4
.L_47:
        /*08d4*/ 	.byte	0x03, 0x38
        /*08d6*/ 	.short	0x0024


	//----- nvinfo : EIATTR_EXIT_INSTR_OFFSETS
	.align		4
        /*08d8*/ 	.byte	0x04, 0x1c
        /*08da*/ 	.short	(.L_49 - .L_48)


	//   ....[0]....
.L_48:
        /*08dc*/ 	.word	0x00002cb0


	//   ....[1]....
        /*08e0*/ 	.word	0x000031a0


	//   ....[2]....
        /*08e4*/ 	.word	0x00003200


	//   ....[3]....
        /*08e8*/ 	.word	0x00004330


	//   ....[4]....
        /*08ec*/ 	.word	0x00005300


	//   ....[5]....
        /*08f0*/ 	.word	0x00005340


	//   ....[6]....
        /*08f4*/ 	.word	0x00007910


	//   ....[7]....
        /*08f8*/ 	.word	0x00007990


	//   ....[8]....
        /*08fc*/ 	.word	0x000079c0


	//   ....[9]....
        /*0900*/ 	.word	0x00007a30


	//----- nvinfo : EIATTR_MAX_THREADS
	.align		4
.L_49:
        /*0904*/ 	.byte	0x04, 0x05
        /*0906*/ 	.short	(.L_51 - .L_50)
.L_50:
        /*0908*/ 	.word	0x00000100
        /*090c*/ 	.word	0x00000001
        /*0910*/ 	.word	0x00000001


	//----- nvinfo : EIATTR_CRS_STACK_SIZE
	.align		4
.L_51:
        /*0914*/ 	.byte	0x04, 0x1e
        /*0916*/ 	.short	(.L_53 - .L_52)
.L_52:
        /*0918*/ 	.word	0x00000000


	//----- nvinfo : EIATTR_CBANK_PARAM_SIZE
	.align		4
.L_53:
        /*091c*/ 	.byte	0x03, 0x19
        /*091e*/ 	.short	0x0800


	//----- nvinfo : EIATTR_PARAM_CBANK
	.align		4
        /*0920*/ 	.byte	0x04, 0x0a
        /*0922*/ 	.short	(.L_55 - .L_54)
	.align		4
.L_54:
        /*0924*/ 	.word	index@(.nv.constant0._ZN7cutlass13device_kernelINS_4gemm6kernel13GemmUniversalIN4cute5tupleIJiiiiEEENS1_10collective13CollectiveMmaINS1_35MainloopSm100TmaUmmaWarpSpecializedILi6ELi2ELi4ENS5_IJNS4_1CILi1EEENSA_ILi4EEESB_EEEEENS5_IJNSA_ILi64EEESF_NSA_ILi128EEEEEENS_10bfloat16_tENS5_IJlSB_lEEESI_SJ_NS4_8TiledMMAINS4_8MMA_AtomIJNS4_20SM100_MMA_F16BF16_SSISI_SI_fLi64ELi64ELNS4_4UMMA5MajorE0ELSO_0ELNSN_7ScaleInE0ELSP_0EEEEEENS4_6LayoutINS5_IJSB_SB_SB_EEENS5_IJNSA_ILi0EEESU_SU_EEEEENS5_IJNS4_10UnderscoreESX_SX_EEEEENS4_23SM90_TMA_LOAD_MULTICASTENS4_14ComposedLayoutINS4_7SwizzleILi3ELi4ELi3EEENS4_18smem_ptr_flag_bitsILi16EEENSS_INS5_IJNSA_ILi8EEESF_EEENS5_IJSF_SB_EEEEEEEvNS4_8identityENS4_13SM90_TMA_LOADES1A_vS1B_EENS_8epilogue10collective18CollectiveEpilogueINS1E_23Sm100TmaWarpSpecializedILi3ELi2ELi16ELb1ELb0EEEJSH_NS5_IJNSS_ISF_SB_EENSS_INSA_ILi32EEESB_EEEEESI_SJ_SI_SJ_NS1E_6fusion15FusionCallbacksIS1I_NS1N_17LinearCombinationISI_fSI_fLNS_15FloatRoundStyleE2EEESH_S1M_JEEENS4_5SM1004TMEM4LOAD26SM100_TMEM_LOAD_16dp256b4xES1C_NS11_INS12_ILi2ELi4ELi3EEES15_NSS_INS5_IJS16_S1K_EEENS5_IJS1K_SB_EEEEEEENS4_17SM75_U32x4_LDSM_NENS4_14SM90_TMA_STOREES21_NS4_17SM90_U32x4_STSM_NENS4_39AutoVectorizingCopyWithAssumedAlignmentILi128EEEEEEvvEEEEvNT_6ParamsE)
        /*0928*/ 	.short	0x0380
        /*092a*/ 	.short	0x0800


	//----- nvinfo : EIATTR_SW_WAR
	.align		4
.L_55:
        /*092c*/ 	.byte	0x04, 0x36
        /*092e*/ 	.short	(.L_57 - .L_56)
.L_56:
        /*0930*/ 	.word	0x00000008
.L_57:


//--------------------- .nv.callgraph             --------------------------
	.section	.nv.callgraph,"",@"SHT_CUDA_CALLGRAPH"
	.align	4
	.sectionentsize	8
	.align		4
        /*0000*/ 	.word	0x00000000
	.align		4
        /*0004*/ 	.word	0xffffffff
	.align		4
        /*0008*/ 	.word	index@(_ZN7cutlass13device_kernelINS_4gemm6kernel13GemmUniversalIN4cute5tupleIJiiiiEEENS1_10collective13CollectiveMmaINS1_35MainloopSm100TmaUmmaWarpSpecializedILi6ELi2ELi4ENS5_IJNS4_1CILi1EEENSA_ILi4EEESB_EEEEENS5_IJNSA_ILi64EEESF_NSA_ILi128EEEEEENS_10bfloat16_tENS5_IJlSB_lEEESI_SJ_NS4_8TiledMMAINS4_8MMA_AtomIJNS4_20SM100_MMA_F16BF16_SSISI_SI_fLi64ELi64ELNS4_4UMMA5MajorE0ELSO_0ELNSN_7ScaleInE0ELSP_0EEEEEENS4_6LayoutINS5_IJSB_SB_SB_EEENS5_IJNSA_ILi0EEESU_SU_EEEEENS5_IJNS4_10UnderscoreESX_SX_EEEEENS4_23SM90_TMA_LOAD_MULTICASTENS4_14ComposedLayoutINS4_7SwizzleILi3ELi4ELi3EEENS4_18smem_ptr_flag_bitsILi16EEENSS_INS5_IJNSA_ILi8EEESF_EEENS5_IJSF_SB_EEEEEEEvNS4_8identityENS4_13SM90_TMA_LOADES1A_vS1B_EENS_8epilogue10collective18CollectiveEpilogueINS1E_23Sm100TmaWarpSpecializedILi3ELi2ELi16ELb1ELb0EEEJSH_NS5_IJNSS_ISF_SB_EENSS_INSA_ILi32EEESB_EEEEESI_SJ_SI_SJ_NS1E_6fusion15FusionCallbacksIS1I_NS1N_17LinearCombinationISI_fSI_fLNS_15FloatRoundStyleE2EEESH_S1M_JEEENS4_5SM1004TMEM4LOAD26SM100_TMEM_LOAD_16dp256b4xES1C_NS11_INS12_ILi2ELi4ELi3EEES15_NSS_INS5_IJS16_S1K_EEENS5_IJS1K_SB_EEEEEEENS4_17SM75_U32x4_LDSM_NENS4_14SM90_TMA_STOREES21_NS4_17SM90_U32x4_STSM_NENS4_39AutoVectorizingCopyWithAssumedAlignmentILi128EEEEEEvvEEEEvNT_6ParamsE)
	.align		4
        /*000c*/ 	.word	index@(__assertfail)
	.align		4
        /*0010*/ 	.word	0x00000000
	.align		4
        /*0014*/ 	.word	0xfffffffe
	.align		4
        /*0018*/ 	.word	0x00000000
	.align		4
        /*001c*/ 	.word	0xfffffffd
	.align		4
        /*0020*/ 	.word	0x00000000
	.align		4
        /*0024*/ 	.word	0xfffffffc


//--------------------- .nv.constant4             --------------------------
	.section	.nv.constant4,"a",@progbits
	.align	8
	.align		8
.nv.constant4:
        /*0000*/ 	.dword	__assertfail
	.align		8
        /*0008*/ 	.dword	__unnamed_1
	.align		8
        /*0010*/ 	.dword	__unnamed_2
	.align		8
        /*0018*/ 	.dword	_ZN40_INTERNAL_cf84910c_4_k_cu_f6188eec_293124cuda3std3__45__cpo5beginE
	.align		8
        /*0020*/ 	.dword	_ZN40_INTERNAL_cf84910c_4_k_cu_f6188eec_293124cuda3std3__45__cpo3endE
	.align		8
        /*0028*/ 	.dword	_ZN40_INTERNAL_cf84910c_4_k_cu_f6188eec_293124cuda3std3__45__cpo6cbeginE
	.align		8
        /*0030*/ 	.dword	_ZN40_INTERNAL_cf84910c_4_k_cu_f6188eec_293124cuda3std3__45__cpo4cendE
	.align		8
        /*0038*/ 	.dword	_ZN40_INTERNAL_cf84910c_4_k_cu_f6188eec_293124cuda3std3__442_GLOBAL__N__cf84910c_4_k_cu_f6188eec_293126ignoreE
	.align		8
        /*0040*/ 	.dword	_ZN40_INTERNAL_cf84910c_4_k_cu_f6188eec_293124cuda3std3__419piecewise_constructE
	.align		8
        /*0048*/ 	.dword	_ZN40_INTERNAL_cf84910c_4_k_cu_f6188eec_293124cuda3std3__48in_placeE
	.align		8
        /*0050*/ 	.dword	_ZN40_INTERNAL_cf84910c_4_k_cu_f6188eec_293124cuda3std6ranges3__45__cpo4swapE
	.align		8
        /*0058*/ 	.dword	_ZN40_INTERNAL_cf84910c_4_k_cu_f6188eec_293124cuda3std6ranges3__45__cpo9iter_moveE
	.align		8
        /*0060*/ 	.dword	_ZN40_INTERNAL_cf84910c_4_k_cu_f6188eec_293124cute7productE
	.align		8
        /*0068*/ 	.dword	_ZN40_INTERNAL_cf84910c_4_k_cu_f6188eec_293124cute1_E
	.align		8
        /*0070*/ 	.dword	$str$25
	.align		8
        /*0078*/ 	.dword	$str$26
	.align		8
        /*0080*/ 	.dword	$str$27
	.align		8
        /*0088*/ 	.dword	$str$28


//--------------------- .text._ZN7cutlass13device_kernelINS_4gemm6kernel13GemmUniversalIN4cute5tupleIJiiiiEEENS1_10collective13CollectiveMmaINS1_35MainloopSm100TmaUmmaWarpSpecializedILi6ELi2ELi4ENS5_IJNS4_1CILi1EEENSA_ILi4EEESB_EEEEENS5_IJNSA_ILi64EEESF_NSA_ILi128EEEEEENS_10bfloat16_tENS5_IJlSB_lEEESI_SJ_NS4_8TiledMMAINS4_8MMA_AtomIJNS4_20SM100_MMA_F16BF16_SSISI_SI_fLi64ELi64ELNS4_4UMMA5MajorE0ELSO_0ELNSN_7ScaleInE0ELSP_0EEEEEENS4_6LayoutINS5_IJSB_SB_SB_EEENS5_IJNSA_ILi0EEESU_SU_EEEEENS5_IJNS4_10UnderscoreESX_SX_EEEEENS4_23SM90_TMA_LOAD_MULTICASTENS4_14ComposedLayoutINS4_7SwizzleILi3ELi4ELi3EEENS4_18smem_ptr_flag_bitsILi16EEENSS_INS5_IJNSA_ILi8EEESF_EEENS5_IJSF_SB_EEEEEEEvNS4_8identityENS4_13SM90_TMA_LOADES1A_vS1B_EENS_8epilogue10collective18CollectiveEpilogueINS1E_23Sm100TmaWarpSpecializedILi3ELi2ELi16ELb1ELb0EEEJSH_NS5_IJNSS_ISF_SB_EENSS_INSA_ILi32EEESB_EEEEESI_SJ_SI_SJ_NS1E_6fusion15FusionCallbacksIS1I_NS1N_17LinearCombinationISI_fSI_fLNS_15FloatRoundStyleE2EEESH_S1M_JEEENS4_5SM1004TMEM4LOAD26SM100_TMEM_LOAD_16dp256b4xES1C_NS11_INS12_ILi2ELi4ELi3EEES15_NSS_INS5_IJS16_S1K_EEENS5_IJS1K_SB_EEEEEEENS4_17SM75_U32x4_LDSM_NENS4_14SM90_TMA_STOREES21_NS4_17SM90_U32x4_STSM_NENS4_39AutoVectorizingCopyWithAssumedAlignmentILi128EEEEEEvvEEEEvNT_6ParamsE --------------------------
	.section	.text._ZN7cutlass13device_kernelINS_4gemm6kernel13GemmUniversalIN4cute5tupleIJiiiiEEENS1_10collective13CollectiveMmaINS1_35MainloopSm100TmaUmmaWarpSpecializedILi6ELi2ELi4ENS5_IJNS4_1CILi1EEENSA_ILi4EEESB_EEEEENS5_IJNSA_ILi64EEESF_NSA_ILi128EEEEEENS_10bfloat16_tENS5_IJlSB_lEEESI_SJ_NS4_8TiledMMAINS4_8MMA_AtomIJNS4_20SM100_MMA_F16BF16_SSISI_SI_fLi64ELi64ELNS4_4UMMA5MajorE0ELSO_0ELNSN_7ScaleInE0ELSP_0EEEEEENS4_6LayoutINS5_IJSB_SB_SB_EEENS5_IJNSA_ILi0EEESU_SU_EEEEENS5_IJNS4_10UnderscoreESX_SX_EEEEENS4_23SM90_TMA_LOAD_MULTICASTENS4_14ComposedLayoutINS4_7SwizzleILi3ELi4ELi3EEENS4_18smem_ptr_flag_bitsILi16EEENSS_INS5_IJNSA_ILi8EEESF_EEENS5_IJSF_SB_EEEEEEEvNS4_8identityENS4_13SM90_TMA_LOADES1A_vS1B_EENS_8epilogue10collective18CollectiveEpilogueINS1E_23Sm100TmaWarpSpecializedILi3ELi2ELi16ELb1ELb0EEEJSH_NS5_IJNSS_ISF_SB_EENSS_INSA_ILi32EEESB_EEEEESI_SJ_SI_SJ_NS1E_6fusion15FusionCallbacksIS1I_NS1N_17LinearCombinationISI_fSI_fLNS_15FloatRoundStyleE2EEESH_S1M_JEEENS4_5SM1004TMEM4LOAD26SM100_TMEM_LOAD_16dp256b4xES1C_NS11_INS12_ILi2ELi4ELi3EEES15_NSS_INS5_IJS16_S1K_EEENS5_IJS1K_SB_EEEEEEENS4_17SM75_U32x4_LDSM_NENS4_14SM90_TMA_STOREES21_NS4_17SM90_U32x4_STSM_NENS4_39AutoVectorizingCopyWithAssumedAlignmentILi128EEEEEEvvEEEEvNT_6ParamsE,"ax",@progbits
	.align	128
.text._ZN7cutlass13device_kernelINS_4gemm6kernel13GemmUniversalIN4cute5tupleIJiiiiEEENS1_10collective13CollectiveMmaINS1_35MainloopSm100TmaUmmaWarpSpecializedILi6ELi2ELi4ENS5_IJNS4_1CILi1EEENSA_ILi4EEESB_EEEEENS5_IJNSA_ILi64EEESF_NSA_ILi128EEEEEENS_10bfloat16_tENS5_IJlSB_lEEESI_SJ_NS4_8TiledMMAINS4_8MMA_AtomIJNS4_20SM100_MMA_F16BF16_SSISI_SI_fLi64ELi64ELNS4_4UMMA5MajorE0ELSO_0ELNSN_7ScaleInE0ELSP_0EEEEEENS4_6LayoutINS5_IJSB_SB_SB_EEENS5_IJNSA_ILi0EEESU_SU_EEEEENS5_IJNS4_10UnderscoreESX_SX_EEEEENS4_23SM90_TMA_LOAD_MULTICASTENS4_14ComposedLayoutINS4_7SwizzleILi3ELi4ELi3EEENS4_18smem_ptr_flag_bitsILi16EEENSS_INS5_IJNSA_ILi8EEESF_EEENS5_IJSF_SB_EEEEEEEvNS4_8identityENS4_13SM90_TMA_LOADES1A_vS1B_EENS_8epilogue10collective18CollectiveEpilogueINS1E_23Sm100TmaWarpSpecializedILi3ELi2ELi16ELb1ELb0EEEJSH_NS5_IJNSS_ISF_SB_EENSS_INSA_ILi32EEESB_EEEEESI_SJ_SI_SJ_NS1E_6fusion15FusionCallbacksIS1I_NS1N_17LinearCombinationISI_fSI_fLNS_15FloatRoundStyleE2EEESH_S1M_JEEENS4_5SM1004TMEM4LOAD26SM100_TMEM_LOAD_16dp256b4xES1C_NS11_INS12_ILi2ELi4ELi3EEES15_NSS_INS5_IJS16_S1K_EEENS5_IJS1K_SB_EEEEEEENS4_17SM75_U32x4_LDSM_NENS4_14SM90_TMA_STOREES21_NS4_17SM90_U32x4_STSM_NENS4_39AutoVectorizingCopyWithAssumedAlignmentILi128EEEEEEvvEEEEvNT_6ParamsE:
        .type           _ZN7cutlass13device_kernelINS_4gemm6kernel13GemmUniversalIN4cute5tupleIJiiiiEEENS1_10collective13CollectiveMmaINS1_35MainloopSm100TmaUmmaWarpSpecializedILi6ELi2ELi4ENS5_IJNS4_1CILi1EEENSA_ILi4EEESB_EEEEENS5_IJNSA_ILi64EEESF_NSA_ILi128EEEEEENS_10bfloat16_tENS5_IJlSB_lEEESI_SJ_NS4_8TiledMMAINS4_8MMA_AtomIJNS4_20SM100_MMA_F16BF16_SSISI_SI_fLi64ELi64ELNS4_4UMMA5MajorE0ELSO_0ELNSN_7ScaleInE0ELSP_0EEEEEENS4_6LayoutINS5_IJSB_SB_SB_EEENS5_IJNSA_ILi0EEESU_SU_EEEEENS5_IJNS4_10UnderscoreESX_SX_EEEEENS4_23SM90_TMA_LOAD_MULTICASTENS4_14ComposedLayoutINS4_7SwizzleILi3ELi4ELi3EEENS4_18smem_ptr_flag_bitsILi16EEENSS_INS5_IJNSA_ILi8EEESF_EEENS5_IJSF_SB_EEEEEEEvNS4_8identityENS4_13SM90_TMA_LOADES1A_vS1B_EENS_8epilogue10collective18CollectiveEpilogueINS1E_23Sm100TmaWarpSpecializedILi3ELi2ELi16ELb1ELb0EEEJSH_NS5_IJNSS_ISF_SB_EENSS_INSA_ILi32EEESB_EEEEESI_SJ_SI_SJ_NS1E_6fusion15FusionCallbacksIS1I_NS1N_17LinearCombinationISI_fSI_fLNS_15FloatRoundStyleE2EEESH_S1M_JEEENS4_5SM1004TMEM4LOAD26SM100_TMEM_LOAD_16dp256b4xES1C_NS11_INS12_ILi2ELi4ELi3EEES15_NSS_INS5_IJS16_S1K_EEENS5_IJS1K_SB_EEEEEEENS4_17SM75_U32x4_LDSM_NENS4_14SM90_TMA_STOREES21_NS4_17SM90_U32x4_STSM_NENS4_39AutoVectorizingCopyWithAssumedAlignmentILi128EEEEEEvvEEEEvNT_6ParamsE,@function
        .size           _ZN7cutlass13device_kernelINS_4gemm6kernel13GemmUniversalIN4cute5tupleIJiiiiEEENS1_10collective13CollectiveMmaINS1_35MainloopSm100TmaUmmaWarpSpecializedILi6ELi2ELi4ENS5_IJNS4_1CILi1EEENSA_ILi4EEESB_EEEEENS5_IJNSA_ILi64EEESF_NSA_ILi128EEEEEENS_10bfloat16_tENS5_IJlSB_lEEESI_SJ_NS4_8TiledMMAINS4_8MMA_AtomIJNS4_20SM100_MMA_F16BF16_SSISI_SI_fLi64ELi64ELNS4_4UMMA5MajorE0ELSO_0ELNSN_7ScaleInE0ELSP_0EEEEEENS4_6LayoutINS5_IJSB_SB_SB_EEENS5_IJNSA_ILi0EEESU_SU_EEEEENS5_IJNS4_10UnderscoreESX_SX_EEEEENS4_23SM90_TMA_LOAD_MULTICASTENS4_14ComposedLayoutINS4_7SwizzleILi3ELi4ELi3EEENS4_18smem_ptr_flag_bitsILi16EEENSS_INS5_IJNSA_ILi8EEESF_EEENS5_IJSF_SB_EEEEEEEvNS4_8identityENS4_13SM90_TMA_LOADES1A_vS1B_EENS_8epilogue10collective18CollectiveEpilogueINS1E_23Sm100TmaWarpSpecializedILi3ELi2ELi16ELb1ELb0EEEJSH_NS5_IJNSS_ISF_SB_EENSS_INSA_ILi32EEESB_EEEEESI_SJ_SI_SJ_NS1E_6fusion15FusionCallbacksIS1I_NS1N_17LinearCombinationISI_fSI_fLNS_15FloatRoundStyleE2EEESH_S1M_JEEENS4_5SM1004TMEM4LOAD26SM100_TMEM_LOAD_16dp256b4xES1C_NS11_INS12_ILi2ELi4ELi3EEES15_NSS_INS5_IJS16_S1K_EEENS5_IJS1K_SB_EEEEEEENS4_17SM75_U32x4_LDSM_NENS4_14SM90_TMA_STOREES21_NS4_17SM90_U32x4_STSM_NENS4_39AutoVectorizingCopyWithAssumedAlignmentILi128EEEEEEvvEEEEvNT_6ParamsE,(.L_x_167 - _ZN7cutlass13device_kernelINS_4gemm6kernel13GemmUniversalIN4cute5tupleIJiiiiEEENS1_10collective13CollectiveMmaINS1_35MainloopSm100TmaUmmaWarpSpecializedILi6ELi2ELi4ENS5_IJNS4_1CILi1EEENSA_ILi4EEESB_EEEEENS5_IJNSA_ILi64EEESF_NSA_ILi128EEEEEENS_10bfloat16_tENS5_IJlSB_lEEESI_SJ_NS4_8TiledMMAINS4_8MMA_AtomIJNS4_20SM100_MMA_F16BF16_SSISI_SI_fLi64ELi64ELNS4_4UMMA5MajorE0ELSO_0ELNSN_7ScaleInE0ELSP_0EEEEEENS4_6LayoutINS5_IJSB_SB_SB_EEENS5_IJNSA_ILi0EEESU_SU_EEEEENS5_IJNS4_10UnderscoreESX_SX_EEEEENS4_23SM90_TMA_LOAD_MULTICASTENS4_14ComposedLayoutINS4_7SwizzleILi3ELi4ELi3EEENS4_18smem_ptr_flag_bitsILi16EEENSS_INS5_IJNSA_ILi8EEESF_EEENS5_IJSF_SB_EEEEEEEvNS4_8identityENS4_13SM90_TMA_LOADES1A_vS1B_EENS_8epilogue10collective18CollectiveEpilogueINS1E_23Sm100TmaWarpSpecializedILi3ELi2ELi16ELb1ELb0EEEJSH_NS5_IJNSS_ISF_SB_EENSS_INSA_ILi32EEESB_EEEEESI_SJ_SI_SJ_NS1E_6fusion15FusionCallbacksIS1I_NS1N_17LinearCombinationISI_fSI_fLNS_15FloatRoundStyleE2EEESH_S1M_JEEENS4_5SM1004TMEM4LOAD26SM100_TMEM_LOAD_16dp256b4xES1C_NS11_INS12_ILi2ELi4ELi3EEES15_NSS_INS5_IJS16_S1K_EEENS5_IJS1K_SB_EEEEEEENS4_17SM75_U32x4_LDSM_NENS4_14SM90_TMA_STOREES21_NS4_17SM90_U32x4_STSM_NENS4_39AutoVectorizingCopyWithAssumedAlignmentILi128EEEEEEvvEEEEvNT_6ParamsE)
        .other          _ZN7cutlass13device_kernelINS_4gemm6kernel13GemmUniversalIN4cute5tupleIJiiiiEEENS1_10collective13CollectiveMmaINS1_35MainloopSm100TmaUmmaWarpSpecializedILi6ELi2ELi4ENS5_IJNS4_1CILi1EEENSA_ILi4EEESB_EEEEENS5_IJNSA_ILi64EEESF_NSA_ILi128EEEEEENS_10bfloat16_tENS5_IJlSB_lEEESI_SJ_NS4_8TiledMMAINS4_8MMA_AtomIJNS4_20SM100_MMA_F16BF16_SSISI_SI_fLi64ELi64ELNS4_4UMMA5MajorE0ELSO_0ELNSN_7ScaleInE0ELSP_0EEEEEENS4_6LayoutINS5_IJSB_SB_SB_EEENS5_IJNSA_ILi0EEESU_SU_EEEEENS5_IJNS4_10UnderscoreESX_SX_EEEEENS4_23SM90_TMA_LOAD_MULTICASTENS4_14ComposedLayoutINS4_7SwizzleILi3ELi4ELi3EEENS4_18smem_ptr_flag_bitsILi16EEENSS_INS5_IJNSA_ILi8EEESF_EEENS5_IJSF_SB_EEEEEEEvNS4_8identityENS4_13SM90_TMA_LOADES1A_vS1B_EENS_8epilogue10collective18CollectiveEpilogueINS1E_23Sm100TmaWarpSpecializedILi3ELi2ELi16ELb1ELb0EEEJSH_NS5_IJNSS_ISF_SB_EENSS_INSA_ILi32EEESB_EEEEESI_SJ_SI_SJ_NS1E_6fusion15FusionCallbacksIS1I_NS1N_17LinearCombinationISI_fSI_fLNS_15FloatRoundStyleE2EEESH_S1M_JEEENS4_5SM1004TMEM4LOAD26SM100_TMEM_LOAD_16dp256b4xES1C_NS11_INS12_ILi2ELi4ELi3EEES15_NSS_INS5_IJS16_S1K_EEENS5_IJS1K_SB_EEEEEEENS4_17SM75_U32x4_LDSM_NENS4_14SM90_TMA_STOREES21_NS4_17SM90_U32x4_STSM_NENS4_39AutoVectorizingCopyWithAssumedAlignmentILi128EEEEEEvvEEEEvNT_6ParamsE,@"STO_CUDA_ENTRY STV_DEFAULT"
_ZN7cutlass13device_kernelINS_4gemm6kernel13GemmUniversalIN4cute5tupleIJiiiiEEENS1_10collective13CollectiveMmaINS1_35MainloopSm100TmaUmmaWarpSpecializedILi6ELi2ELi4ENS5_IJNS4_1CILi1EEENSA_ILi4EEESB_EEEEENS5_IJNSA_ILi64EEESF_NSA_ILi128EEEEEENS_10bfloat16_tENS5_IJlSB_lEEESI_SJ_NS4_8TiledMMAINS4_8MMA_AtomIJNS4_20SM100_MMA_F16BF16_SSISI_SI_fLi64ELi64ELNS4_4UMMA5MajorE0ELSO_0ELNSN_7ScaleInE0ELSP_0EEEEEENS4_6LayoutINS5_IJSB_SB_SB_EEENS5_IJNSA_ILi0EEESU_SU_EEEEENS5_IJNS4_10UnderscoreESX_SX_EEEEENS4_23SM90_TMA_LOAD_MULTICASTENS4_14ComposedLayoutINS4_7SwizzleILi3ELi4ELi3EEENS4_18smem_ptr_flag_bitsILi16EEENSS_INS5_IJNSA_ILi8EEESF_EEENS5_IJSF_SB_EEEEEEEvNS4_8identityENS4_13SM90_TMA_LOADES1A_vS1B_EENS_8epilogue10collective18CollectiveEpilogueINS1E_23Sm100TmaWarpSpecializedILi3ELi2ELi16ELb1ELb0EEEJSH_NS5_IJNSS_ISF_SB_EENSS_INSA_ILi32EEESB_EEEEESI_SJ_SI_SJ_NS1E_6fusion15FusionCallbacksIS1I_NS1N_17LinearCombinationISI_fSI_fLNS_15FloatRoundStyleE2EEESH_S1M_JEEENS4_5SM1004TMEM4LOAD26SM100_TMEM_LOAD_16dp256b4xES1C_NS11_INS12_ILi2ELi4ELi3EEES15_NSS_INS5_IJS16_S1K_EEENS5_IJS1K_SB_EEEEEEENS4_17SM75_U32x4_LDSM_NENS4_14SM90_TMA_STOREES21_NS4_17SM90_U32x4_STSM_NENS4_39AutoVectorizingCopyWithAssumedAlignmentILi128EEEEEEvvEEEEvNT_6ParamsE:
[----:B------:R-:W1:Y:S01]  /*0000*/  LDC R1, c[0x0][0x37c] ;  /* 0x0000df00ff017b82 */ /* 0x000e620000000800 */
[----:B------:R-:W2:Y:S01]  /*0010*/  S2R R55, SR_TID.X ;  /* 0x0000000000377919 */ /* 0x000ea20000002100 */
[----:B------:R-:W3:Y:S01]  /*0020*/  LDCU.64 UR8, c[0x0][0x890] ;  /* 0x00011200ff0877ac */ /* 0x000ee20008000a00 */
[----:B------:R-:W-:Y:S02]  /*0030*/  PRMT R45, RZ, 0x7610, R45 ;  /* 0x00007610ff2d7816 */ /* 0x000fe4000000002d */
[----:B------:R-:W-:Y:S01]  /*0040*/  ELECT P3, URZ, PT ;  /* 0x0000000000ff782f */ /* 0x000fe20003860000 */
[----:B---3--:R-:W-:-:S04]  /*0050*/  UISETP.NE.U32.AND UP0, UPT, UR8, URZ, UPT ;  /* 0x000000ff0800728c */ /* 0x008fc8000bf05070 */
[----:B------:R-:W-:Y:S01]  /*0060*/  UISETP.NE.AND.EX UP0, UPT, UR9, URZ, UPT, UP0 ;  /* 0x000000ff0900728c */ /* 0x000fe2000bf05300 */
[----:B--2---:R-:W-:-:S05]  /*0070*/  SHF.R.U32.HI R46, RZ, 0x5, R55 ;  /* 0x00000005ff2e7819 */ /* 0x004fca0000011637 */
[----:B------:R-:W2:Y:S02]  /*0080*/  SHFL.IDX PT, R0, R46, RZ, 0x1f ;  /* 0x00001fff2e007589 */ /* 0x000ea400000e0000 */
[----:B--2---:R-:W-:Y:S01]  /*0090*/  R2UR UR22, R0 ;  /* 0x00000000001672ca */ /* 0x004fe200000e0000 */
[----:B-1----:R-:W-:-:S14]  /*00a0*/  BRA.U UP0, `(.L_x_0) ;  /* 0x0000000100307547 */ /* 0x002fdc000b800000 */
[----:B------:R-:W1:Y:S02]  /*00b0*/  LDCU.64 UR4, c[0x0][0x888] ;  /* 0x00011100ff0477ac */ /* 0x000e640008000a00 */
[----:B-1----:R-:W-:-:S04]  /*00c0*/  UISETP.NE.U32.AND UP0, UPT, UR4, URZ, UPT ;  /* 0x000000ff0400728c */ /* 0x002fc8000bf05070 */
[----:B------:R-:W-:-:S09]  /*00d0*/  UISETP.NE.AND.EX UP0, UPT, UR5, URZ, UPT, UP0 ;  /* 0x000000ff0500728c */ /* 0x000fd2000bf05300 */
[----:B------:R-:W-:Y:S05]  /*00e0*/  BRA.U !UP0, `(.L_x_1) ;  /* 0x0000000108147547 */ /* 0x000fea000b800000 */
[----:B------:R-:W1:Y:S01]  /*00f0*/  LDC.64 R26, c[0x0][0x888] ;  /* 0x00022200ff1a7b82 */ /* 0x000e620000000a00 */
[----:B------:R-:W1:Y:S02]  /*0100*/  LDCU.64 UR4, c[0x0][0x358] ;  /* 0x00006b00ff0477ac */ /* 0x000e640008000a00 */
[----:B-1----:R1:W5:Y:S01]  /*0110*/  LDG.E R26, desc[UR4][R26.64] ;  /* 0x000000041a1a7981 */ /* 0x002362000c1e1900 */
[----:B------:R-:W-:Y:S01]  /*0120*/  HFMA2 R45, -RZ, RZ, 0, 5.9604644775390625e-08 ;  /* 0x00000001ff2d7431 */ /* 0x000fe200000001ff */
[----:B------:R-:W-:Y:S05]  /*0130*/  BRA `(.L_x_0) ;  /* 0x00000000000c7947 */ /* 0x000fea0003800000 */
.L_x_1:
[----:B------:R-:W1:Y:S01]  /*0140*/  LDCU UR4, c[0x0][0x880] ;  /* 0x00011000ff0477ac */ /* 0x000e620008000800 */
[----:B------:R-:W-:Y:S01]  /*0150*/  HFMA2 R45, -RZ, RZ, 0, 5.9604644775390625e-08 ;  /* 0x00000001ff2d7431 */ /* 0x000fe200000001ff */
[----:B-1----:R-:W-:-:S07]  /*0160*/  MOV R26, UR4 ;  /* 0x00000004001a7c02 */ /* 0x002fce0008000f00 */
.L_x_0:
[----:B------:R-:W2:Y:S02]  /*0170*/  LDCU.64 UR4, c[0x0][0x8b0] ;  /* 0x00011600ff0477ac */ /* 0x000ea40008000a00 */
[----:B--2---:R-:W-:-:S04]  /*0180*/  UISETP.NE.U32.AND UP0, UPT, UR4, URZ, UPT ;  /* 0x000000ff0400728c */ /* 0x004fc8000bf05070 */
[----:B------:R-:W-:-:S09]  /*0190*/  UISETP.NE.AND.EX UP0, UPT, UR5, URZ, UPT, UP0 ;  /* 0x000000ff0500728c */ /* 0x000fd2000bf05300 */
[----:B------:R-:W-:Y:S05]  /*01a0*/  BRA.U UP0, `(.L_x_2) ;  /* 0x0000000100287547 */ /* 0x000fea000b800000 */
[----:B------:R-:W2:Y:S02]  /*01b0*/  LDCU.64 UR4, c[0x0][0x8a8] ;  /* 0x00011500ff0477ac */ /* 0x000ea40008000a00 */
[----:B--2---:R-:W-:-:S04]  /*01c0*/  UISETP.NE.U32.AND UP0, UPT, UR4, URZ, UPT ;  /* 0x000000ff0400728c */ /* 0x004fc8000bf05070 */
[----:B------:R-:W-:-:S09]  /*01d0*/  UISETP.NE.AND.EX UP0, UPT, UR5, URZ, UPT, UP0 ;  /* 0x000000ff0500728c */ /* 0x000fd2000bf05300 */
[----:B------:R-:W-:Y:S05]  /*01e0*/  BRA.U !UP0, `(.L_x_3) ;  /* 0x0000000108107547 */ /* 0x000fea000b800000 */
[----:B------:R-:W2:Y:S01]  /*01f0*/  LDC.64 R24, c[0x0][0x8a8] ;  /* 0x00022a00ff187b82 */ /* 0x000ea20000000a00 */
[----:B------:R-:W2:Y:S02]  /*0200*/  LDCU.64 UR4, c[0x0][0x358] ;  /* 0x00006b00ff0477ac */ /* 0x000ea40008000a00 */
[----:B--2---:R2:W5:Y:S01]  /*0210*/  LDG.E R24, desc[UR4][R24.64] ;  /* 0x0000000418187981 */ /* 0x004562000c1e1900 */
[----:B------:R-:W-:Y:S05]  /*0220*/  BRA `(.L_x_2) ;  /* 0x0000000000087947 */ /* 0x000fea0003800000 */
.L_x_3:
[----:B------:R-:W2:Y:S02]  /*0230*/  LDCU UR4, c[0x0][0x8a0] ;  /* 0x00011400ff0477ac */ /* 0x000ea40008000800 */
[----:B--2---:R-:W-:Y:S02]  /*0240*/  MOV R24, UR4 ;  /* 0x0000000400187c02 */ /* 0x004fe40008000f00 */
.L_x_2:
[----:B------:R-:W-:Y:S01]  /*0250*/  IMAD.U32 R0, RZ, RZ, UR22 ;  /* 0x00000016ff007e24 */ /* 0x000fe2000f8e00ff */
[----:B------:R-:W-:Y:S04]  /*0260*/  BSSY.RECONVERGENT B0, `(.L_x_4) ;  /* 0x000000c000007945 */ /* 0x000fe80003800200 */
[C---:B------:R-:W-:Y:S02]  /*0270*/  ISETP.NE.OR P1, PT, R0.reuse, 0x1, !P3 ;  /* 0x000000010000780c */ /* 0x040fe40005f25670 */
[----:B------:R-:W-:-:S11]  /*0280*/  ISETP.NE.OR P0, PT, R0, 0x3, !P3 ;  /* 0x000000030000780c */ /* 0x000fd60005f05670 */
[----:B------:R-:W-:Y:S05]  /*0290*/  @P1 BRA `(.L_x_5) ;  /* 0x0000000000201947 */ /* 0x000fea0003800000 */
[----:B------:R-:W3:Y:S02]  /*02a0*/  LDCU.64 UR4, c[0x0][0x348] ;  /* 0x00006900ff0477ac */ /* 0x000ee40008000a00 */
[----:B---3--:R-:W-:Y:S02]  /*02b0*/  UIADD3 UR6, UP1, UPT, UR4, 0x80, URZ ;  /* 0x0000008004067890 */ /* 0x008fe4000ff3e0ff */
[----:B------:R-:W-:Y:S02]  /*02c0*/  UIADD3 UR4, UP0, UPT, UR4, 0x180, URZ ;  /* 0x0000018004047890 */ /* 0x000fe4000ff1e0ff */
[----:B------:R-:W-:Y:S02]  /*02d0*/  UIADD3.X UR7, UPT, UPT, URZ, UR5, URZ, UP1, !UPT ;  /* 0x00000005ff077290 */ /* 0x000fe40008ffe4ff */
[----:B------:R-:W-:-:S07]  /*02e0*/  UIADD3.X UR5, UPT, UPT, URZ, UR5, URZ, UP0, !UPT ;  /* 0x00000005ff057290 */ /* 0x000fce00087fe4ff */
[----:B------:R3:W-:Y:S02]  /*02f0*/  UTMACCTL.PF [UR6] ;  /* 0x00000000060079b9 */ /* 0x0007e40008040000 */
[----:B------:R3:W-:Y:S02]  /*0300*/  UTMACCTL.PF [UR4] ;  /* 0x00000000040079b9 */ /* 0x0007e40008040000 */
[----:B---3--:R-:W-:Y:S01]  /*0310*/  NOP ;  /* 0x0000000000007918 */ /* 0x008fe20000000000 */
.L_x_5:
[----:B------:R-:W-:Y:S05]  /*0320*/  BSYNC.RECONVERGENT B0 ;  /* 0x0000000000007941 */ /* 0x000fea0003800200 */
.L_x_4:
[----:B------:R-:W-:Y:S04]  /*0330*/  BSSY.RECONVERGENT B0, `(.L_x_6) ;  /* 0x000000a000007945 */ /* 0x000fe80003800200 */
        /* <DEDUP_REMOVED lines=9> */
.L_x_7:
[----:B------:R-:W-:Y:S05]  /*03d0*/  BSYNC.RECONVERGENT B0 ;  /* 0x0000000000007941 */ /* 0x000fea0003800200 */
.L_x_6:
[----:B------:R-:W3:Y:S01]  /*03e0*/  LDCU.64 UR4, c[0x0][0x888] ;  /* 0x00011100ff0477ac */ /* 0x000ee20008000a00 */
[----:B------:R-:W-:Y:S02]  /*03f0*/  UISETP.EQ.U32.AND UP1, UPT, UR8, URZ, UPT ;  /* 0x000000ff0800728c */ /* 0x000fe4000bf22070 */
[----:B------:R-:W-:Y:S02]  /*0400*/  UPLOP3.LUT UP3, UPT, UPT, UPT, UPT, 0x80, 0x8 ;  /* 0x000000000008789c */ /* 0x000fe40003f6f070 */
[----:B---3--:R-:W-:-:S04]  /*0410*/  UISETP.NE.U32.AND UP0, UPT, UR4, URZ, UPT ;  /* 0x000000ff0400728c */ /* 0x008fc8000bf05070 */
[----:B------:R-:W-:-:S04]  /*0420*/  UISETP.NE.AND.EX UP0, UPT, UR5, URZ, UPT, UP0 ;  /* 0x000000ff0500728c */ /* 0x000fc8000bf05300 */
[----:B------:R-:W-:-:S04]  /*0430*/  UISETP.EQ.OR.EX UP2, UPT, UR9, URZ, !UP0, UP1 ;  /* 0x000000ff0900728c */ /* 0x000fc8000c742710 */
[----:B------:R-:W-:-:S06]  /*0440*/  UP2UR UR4, UPR, URZ, 0x4 ;  /* 0x00000004ff047883 */ /* 0x000fcc0008000000 */
[----:B------:R-:W-:Y:S01]  /*0450*/  MOV R49, UR4 ;  /* 0x0000000400317c02 */ /* 0x000fe20008000f00 */
[----:B------:R-:W-:Y:S06]  /*0460*/  BRA.U !UP2, `(.L_x_8) ;  /* 0x000000010a207547 */ /* 0x000fec000b800000 */
[----:B------:R-:W-:Y:S01]  /*0470*/  UISETP.NE.U32.AND UP1, UPT, UR8, URZ, UPT ;  /* 0x000000ff0800728c */ /* 0x000fe2000bf25070 */
[----:B-----5:R-:W-:Y:S01]  /*0480*/  FSETP.NEU.AND P0, PT, R26, RZ, PT ;  /* 0x000000ff1a00720b */ /* 0x020fe20003f0d000 */
[----:B------:R-:W-:Y:S02]  /*0490*/  USEL UR4, URZ, 0xffffffff, UP0 ;  /* 0xffffffffff047887 */ /* 0x000fe40008000000 */
[----:B------:R-:W-:-:S10]  /*04a0*/  UISETP.NE.AND.EX UP1, UPT, UR9, URZ, UPT, UP1 ;  /* 0x000000ff0900728c */ /* 0x000fd4000bf25310 */
[----:B------:R-:W-:Y:S01]  /*04b0*/  VOTEU.ANY UP0, P0 ;  /* 0x0000000000ff7886 */ /* 0x000fe20000000100 */
[----:B------:R-:W-:-:S04]  /*04c0*/  @!UP1 USEL UR4, URZ, 0xffffffff, UP0 ;  /* 0xffffffffff049887 */ /* 0x000fc80008000000 */
[----:B------:R-:W-:-:S04]  /*04d0*/  ULOP3.LUT UR4, UR4, 0x1, URZ, 0xc0, !UPT ;  /* 0x0000000104047892 */ /* 0x000fc8000f8ec0ff */
[----:B------:R-:W-:-:S11]  /*04e0*/  UISETP.NE.U32.AND UP3, UPT, UR4, 0x1, UPT ;  /* 0x000000010400788c */ /* 0x000fd6000bf65070 */
.L_x_8:
[----:B------:R-:W3:Y:S01]  /*04f0*/  SHFL.IDX PT, R2, R46, RZ, 0x1f ;  /* 0x00001fff2e027589 */ /* 0x000ee200000e0000 */
[----:B------:R-:W-:-:S04]  /*0500*/  UISETP.NE.AND UP0, UPT, UR22, 0x2, UPT ;  /* 0x000000021600788c */ /* 0x000fc8000bf05270 */
[----:B------:R-:W-:Y:S01]  /*0510*/  USEL UR37, URZ, 0x1, UP0 ;  /* 0x00000001ff257887 */ /* 0x000fe20008000000 */
[----:B---3--:R-:W-:-:S13]  /*0520*/  ISETP.NE.AND P0, PT, R2, RZ, PT ;  /* 0x000000ff0200720c */ /* 0x008fda0003f05270 */
[----:B------:R-:W-:Y:S05]  /*0530*/  @P0 BRA `(.L_x_9) ;  /* 0x0000000000680947 */ /* 0x000fea0003800000 */
[----:B------:R-:W3:Y:S01]  /*0540*/  S2UR UR4, SR_CgaCtaId ;  /* 0x00000000000479c3 */ /* 0x000ee20000008800 */
[----:B------:R-:W-:Y:S01]  /*0550*/  UMOV UR5, 0x400 ;  /* 0x0000040000057882 */ /* 0x000fe20000000000 */
[----:B------:R-:W-:Y:S01]  /*0560*/  UMOV UR8, 0x1 ;  /* 0x0000000100087882 */ /* 0x000fe20000000000 */
[----:B------:R-:W-:Y:S01]  /*0570*/  UMOV UR6, 0x4 ;  /* 0x0000000400067882 */ /* 0x000fe20000000000 */
[----:B------:R-:W-:-:S04]  /*0580*/  UIADD3 UR8, UPT, UPT, -UR8, 0x100000, URZ ;  /* 0x0010000008087890 */ /* 0x000fc8000fffe1ff */
[----:B------:R-:W-:Y:S02]  /*0590*/  USHF.L.U32 UR9, UR8, 0xb, URZ ;  /* 0x0000000b08097899 */ /* 0x000fe400080006ff */
[----:B------:R-:W-:Y:S02]  /*05a0*/  USHF.L.U32 UR8, UR8, 0x1, URZ ;  /* 0x0000000108087899 */ /* 0x000fe400080006ff */
[----:B------:R-:W-:-:S04]  /*05b0*/  UIADD3 UR6, UPT, UPT, -UR6, 0x100000, URZ ;  /* 0x0010000006067890 */ /* 0x000fc8000fffe1ff */
[----:B------:R-:W-:Y:S02]  /*05c0*/  USHF.L.U32 UR7, UR6, 0xb, URZ ;  /* 0x0000000b06077899 */ /* 0x000fe400080006ff */
[----:B------:R-:W-:Y:S01]  /*05d0*/  USHF.L.U32 UR6, UR6, 0x1, URZ ;  /* 0x0000000106067899 */ /* 0x000fe200080006ff */
[----:B------:R-:W-:Y:S01]  /*05e0*/  ELECT P0, URZ, PT ;  /* 0x0000000000ff782f */ /* 0x000fe20003800000 */
[----:B---3--:R-:W-:Y:S01]  /*05f0*/  ULEA UR4, UR4, UR5, 0x18 ;  /* 0x0000000504047291 */ /* 0x008fe2000f8ec0ff */
[----:B------:R-:W3:Y:S11]  /*0600*/  FENCE.VIEW.ASYNC.S ;  /* 0x00000000000073c6 */ /* 0x000ef60000000000 */
[----:B---3--:R3:W4:Y:S01]  /*0610*/  SYNCS.EXCH.64 URZ, [UR4], UR8 ;  /* 0x0000000804ff75b2 */ /* 0x0087220008000100 */
[----:B------:R3:W1:Y:S01]  /*0620*/  SYNCS.EXCH.64 URZ, [UR4+0x30], UR6 ;  /* 0x0000300604ff75b2 */ /* 0x0006620008000100 */
        /* <DEDUP_REMOVED lines=10> */
[----:B------:R-:W-:Y:S01]  /*06d0*/  NOP ;  /* 0x0000000000007918 */ /* 0x000fe20000000000 */
.L_x_9:
[----:B------:R-:W2:Y:S01]  /*06e0*/  SHFL.IDX PT, R2, R46, RZ, 0x1f ;  /* 0x00001fff2e027589 */ /* 0x000ea200000e0000 */
[----:B------:R-:W-:Y:S01]  /*06f0*/  NOP ;  /* 0x0000000000007918 */ /* 0x000fe20000000000 */
[----:B--2---:R-:W-:-:S13]  /*0700*/  ISETP.NE.AND P0, PT, R2, 0x1, PT ;  /* 0x000000010200780c */ /* 0x004fda0003f05270 */
[----:B------:R-:W-:Y:S05]  /*0710*/  @P0 BRA `(.L_x_10) ;  /* 0x0000000000500947 */ /* 0x000fea0003800000 */
[----:B---3--:R-:W2:Y:S01]  /*0720*/  S2UR UR4, SR_CgaCtaId ;  /* 0x00000000000479c3 */ /* 0x008ea20000008800 */
        /* <DEDUP_REMOVED lines=10> */
[----:B--2---:R-:W-:Y:S01]  /*07d0*/  ULEA UR4, UR4, UR5, 0x18 ;  /* 0x0000000504047291 */ /* 0x004fe2000f8ec0ff */
[----:B------:R-:W2:Y:S11]  /*07e0*/  FENCE.VIEW.ASYNC.S ;  /* 0x00000000000073c6 */ /* 0x000eb60000000000 */
[----:B--2---:R2:W3:Y:S01]  /*07f0*/  SYNCS.EXCH.64 URZ, [UR4+0x60], UR8 ;  /* 0x0000600804ff75b2 */ /* 0x0044e20008000100 */
[----:B------:R2:W1:Y:S01]  /*0800*/  SYNCS.EXCH.64 URZ, [UR4+0x78], UR6 ;  /* 0x0000780604ff75b2 */ /* 0x0004620008000100 */
[----:B------:R2:W1:Y:S01]  /*0810*/  SYNCS.EXCH.64 URZ, [UR4+0x68], UR8 ;  /* 0x0000680804ff75b2 */ /* 0x0004620008000100 */
[----:B------:R2:W1:Y:S01]  /*0820*/  SYNCS.EXCH.64 URZ, [UR4+0x80], UR6 ;  /* 0x0000800604ff75b2 */ /* 0x0004620008000100 */
[----:B------:R2:W1:Y:S01]  /*0830*/  SYNCS.EXCH.64 URZ, [UR4+0x70], UR8 ;  /* 0x0000700804ff75b2 */ /* 0x0004620008000100 */
[----:B------:R2:W1:Y:S01]  /*0840*/  SYNCS.EXCH.64 URZ, [UR4+0x88], UR6 ;  /* 0x0000880604ff75b2 */ /* 0x0004620008000100 */
[----:B------:R-:W-:Y:S01]  /*0850*/  NOP ;  /* 0x0000000000007918 */ /* 0x000fe20000000000 */
.L_x_10:
[----:B------:R-:W4:Y:S01]  /*0860*/  SHFL.IDX PT, R2, R46, RZ, 0x1f ;  /* 0x00001fff2e027589 */ /* 0x000f2200000e0000 */
[----:B------:R-:W-:Y:S01]  /*0870*/  NOP ;  /* 0x0000000000007918 */ /* 0x000fe20000000000 */
[----:B----4-:R-:W-:-:S13]  /*0880*/  ISETP.NE.AND P0, PT, R2, 0x3, PT ;  /* 0x000000030200780c */ /* 0x010fda0003f05270 */
[----:B------:R-:W-:Y:S05]  /*0890*/  @P0 BRA `(.L_x_11) ;  /* 0x0000000000300947 */ /* 0x000fea0003800000 */
[----:B--23--:R-:W2:Y:S01]  /*08a0*/  S2UR UR6, SR_CgaCtaId ;  /* 0x00000000000679c3 */ /* 0x00cea20000008800 */
[----:B------:R-:W-:Y:S01]  /*08b0*/  UMOV UR4, 0x400 ;  /* 0x0000040000047882 */ /* 0x000fe20000000000 */
[----:B------:R-:W-:Y:S01]  /*08c0*/  UMOV UR5, 0x20 ;  /* 0x0000002000057882 */ /* 0x000fe20000000000 */
[----:B------:R-:W-:Y:S01]  /*08d0*/  ELECT P0, URZ, PT ;  /* 0x0000000000ff782f */ /* 0x000fe20003800000 */
[----:B--2---:R-:W-:Y:S02]  /*08e0*/  ULEA UR6, UR6, UR4, 0x18 ;  /* 0x0000000406067291 */ /* 0x004fe4000f8ec0ff */
[----:B------:R-:W-:-:S04]  /*08f0*/  UIADD3 UR4, UPT, UPT, -UR5, 0x100000, URZ ;  /* 0x0010000005047890 */ /* 0x000fc8000fffe1ff */
[----:B------:R-:W-:Y:S02]  /*0900*/  USHF.L.U32 UR5, UR4, 0xb, URZ ;  /* 0x0000000b04057899 */ /* 0x000fe400080006ff */
[----:B------:R-:W-:Y:S01]  /*0910*/  USHF.L.U32 UR4, UR4, 0x1, URZ ;  /* 0x0000000104047899 */ /* 0x000fe200080006ff */
[----:B------:R-:W2:Y:S11]  /*0920*/  FENCE.VIEW.ASYNC.S ;  /* 0x00000000000073c6 */ /* 0x000eb60000000000 */
[----:B--2---:R4:W2:Y:S01]  /*0930*/  SYNCS.EXCH.64 URZ, [UR6+0x90], UR4 ;  /* 0x0000900406ff75b2 */ /* 0x0048a20008000100 */
[----:B------:R4:W3:Y:S02]  /*0940*/  SYNCS.EXCH.64 URZ, [UR6+0x98], UR4 ;  /* 0x0000980406ff75b2 */ /* 0x0008e40008000100 */
[----:B----4-:R-:W-:Y:S01]  /*0950*/  NOP ;  /* 0x0000000000007918 */ /* 0x010fe20000000000 */
.L_x_11:
[----:B------:R-:W4:Y:S01]  /*0960*/  SHFL.IDX PT, R2, R46, RZ, 0x1f ;  /* 0x00001fff2e027589 */ /* 0x000f2200000e0000 */
[----:B------:R-:W-:Y:S01]  /*0970*/  NOP ;  /* 0x0000000000007918 */ /* 0x000fe20000000000 */
[----:B----4-:R-:W-:-:S13]  /*0980*/  ISETP.NE.AND P0, PT, R2, 0x4, PT ;  /* 0x000000040200780c */ /* 0x010fda0003f05270 */
[----:B------:R-:W-:Y:S05]  /*0990*/  @P0 BRA `(.L_x_12) ;  /* 0x00000000004c0947 */ /* 0x000fea0003800000 */
[----:B--23--:R-:W2:Y:S01]  /*09a0*/  S2UR UR6, SR_CgaCtaId ;  /* 0x00000000000679c3 */ /* 0x00cea20000008800 */
[----:B------:R-:W-:Y:S01]  /*09b0*/  UMOV UR4, 0x3a0 ;  /* 0x000003a000047882 */ /* 0x000fe20000000000 */
[----:B------:R-:W-:Y:S01]  /*09c0*/  UMOV UR5, 0x400 ;  /* 0x0000040000057882 */ /* 0x000fe20000000000 */
[----:B------:R-:W-:Y:S01]  /*09d0*/  USEL UR4, UR4, 0x320, UP3 ;  /* 0x0000032004047887 */ /* 0x000fe20009800000 */
[----:B------:R-:W-:Y:S01]  /*09e0*/  UMOV UR8, 0x1 ;  /* 0x0000000100087882 */ /* 0x000fe20000000000 */
[----:B------:R-:W-:Y:S01]  /*09f0*/  ELECT P0, URZ, PT ;  /* 0x0000000000ff782f */ /* 0x000fe20003800000 */
[----:B------:R-:W-:-:S04]  /*0a00*/  UIADD3 UR8, UPT, UPT, -UR8, 0x100000, URZ ;  /* 0x0010000008087890 */ /* 0x000fc8000fffe1ff */
[----:B------:R-:W-:Y:S02]  /*0a10*/  USHF.L.U32 UR9, UR8, 0xb, URZ ;  /* 0x0000000b08097899 */ /* 0x000fe400080006ff */
[----:B------:R-:W-:Y:S02]  /*0a20*/  USHF.L.U32 UR8, UR8, 0x1, URZ ;  /* 0x0000000108087899 */ /* 0x000fe400080006ff */
[----:B--2---:R-:W-:Y:S02]  /*0a30*/  ULEA UR6, UR6, UR5, 0x18 ;  /* 0x0000000506067291 */ /* 0x004fe4000f8ec0ff */
[----:B------:R-:W-:-:S04]  /*0a40*/  UIADD3 UR4, UPT, UPT, -UR4, 0x100000, URZ ;  /* 0x0010000004047890 */ /* 0x000fc8000fffe1ff */
[----:B------:R-:W-:Y:S02]  /*0a50*/  USHF.L.U32 UR5, UR4, 0xb, URZ ;  /* 0x0000000b04057899 */ /* 0x000fe400080006ff */
[----:B------:R-:W-:Y:S01]  /*0a60*/  USHF.L.U32 UR4, UR4, 0x1, URZ ;  /* 0x0000000104047899 */ /* 0x000fe200080006ff */
[----:B------:R-:W2:Y:S03]  /*0a70*/  FENCE.VIEW.ASYNC.S ;  /* 0x00000000000073c6 */ /* 0x000ea60000000000 */
[----:B--2---:R4:W2:Y:S08]  /*0a80*/  SYNCS.EXCH.64 URZ, [UR6+0xa0], UR8 ;  /* 0x0000a00806ff75b2 */ /* 0x0048b00008000100 */
[----:B------:R4:W3:Y:S01]  /*0a90*/  SYNCS.EXCH.64 URZ, [UR6+0xb0], UR4 ;  /* 0x0000b00406ff75b2 */ /* 0x0008e20008000100 */
[----:B------:R4:W1:Y:S01]  /*0aa0*/  SYNCS.EXCH.64 URZ, [UR6+0xa8], UR8 ;  /* 0x0000a80806ff75b2 */ /* 0x0008620008000100 */
[----:B------:R4:W1:Y:S02]  /*0ab0*/  SYNCS.EXCH.64 URZ, [UR6+0xb8], UR4 ;  /* 0x0000b80406ff75b2 */ /* 0x0008640008000100 */
[----:B----4-:R-:W-:Y:S01]  /*0ac0*/  NOP ;  /* 0x0000000000007918 */ /* 0x010fe20000000000 */
.L_x_12:
[----:B------:R-:W4:Y:S01]  /*0ad0*/  SHFL.IDX PT, R2, R46, RZ, 0x1f ;  /* 0x00001fff2e027589 */ /* 0x000f2200000e0000 */
[----:B------:R-:W-:Y:S01]  /*0ae0*/  NOP ;  /* 0x0000000000007918 */ /* 0x000fe20000000000 */
[----:B----4-:R-:W-:-:S13]  /*0af0*/  ISETP.NE.AND P0, PT, R2, 0x5, PT ;  /* 0x000000050200780c */ /* 0x010fda0003f05270 */
[----:B------:R-:W-:Y:S05]  /*0b00*/  @P0 BRA `(.L_x_13) ;  /* 0x0000000000580947 */ /* 0x000fea0003800000 */
[----:B--23--:R-:W2:Y:S01]  /*0b10*/  S2UR UR4, SR_CgaCtaId ;  /* 0x00000000000479c3 */ /* 0x00cea20000008800 */
        /* <DEDUP_REMOVED lines=12> */
[----:B--2---:R4:W2:Y:S01]  /*0be0*/  SYNCS.EXCH.64 URZ, [UR4+0xc0], UR8 ;  /* 0x0000c00804ff75b2 */ /* 0x0048a20008000100 */
[----:B------:R4:W3:Y:S01]  /*0bf0*/  SYNCS.EXCH.64 URZ, [UR4+0xe0], UR6 ;  /* 0x0000e00604ff75b2 */ /* 0x0008e20008000100 */
[----:B------:R4:W1:Y:S01]  /*0c00*/  SYNCS.EXCH.64 URZ, [UR4+0xc8], UR8 ;  /* 0x0000c80804ff75b2 */ /* 0x0008620008000100 */
[----:B------:R4:W1:Y:S01]  /*0c10*/  SYNCS.EXCH.64 URZ, [UR4+0xe8], UR6 ;  /* 0x0000e80604ff75b2 */ /* 0x0008620008000100 */
[----:B------:R4:W1:Y:S01]  /*0c20*/  SYNCS.EXCH.64 URZ, [UR4+0xd0], UR8 ;  /* 0x0000d00804ff75b2 */ /* 0x0008620008000100 */
[----:B------:R4:W1:Y:S01]  /*0c30*/  SYNCS.EXCH.64 URZ, [UR4+0xf0], UR6 ;  /* 0x0000f00604ff75b2 */ /* 0x0008620008000100 */
[----:B------:R4:W1:Y:S01]  /*0c40*/  SYNCS.EXCH.64 URZ, [UR4+0xd8], UR8 ;  /* 0x0000d80804ff75b2 */ /* 0x0008620008000100 */
[----:B------:R4:W1:Y:S02]  /*0c50*/  SYNCS.EXCH.64 URZ, [UR4+0xf8], UR6 ;  /* 0x0000f80604ff75b2 */ /* 0x0008640008000100 */
[----:B----4-:R-:W-:Y:S01]  /*0c60*/  NOP ;  /* 0x0000000000007918 */ /* 0x010fe20000000000 */
.L_x_13:
[----:B------:R-:W4:Y:S01]  /*0c70*/  SHFL.IDX PT, R2, R46, RZ, 0x1f ;  /* 0x00001fff2e027589 */ /* 0x000f2200000e0000 */
[----:B------:R-:W1:Y:S01]  /*0c80*/  S2UR UR54, SR_CgaCtaId ;  /* 0x00000000003679c3 */ /* 0x000e620000008800 */
[----:B------:R-:W-:Y:S01]  /*0c90*/  NOP ;  /* 0x0000000000007918 */ /* 0x000fe20000000000 */
[----:B----4-:R-:W-:-:S13]  /*0ca0*/  ISETP.NE.AND P0, PT, R2, 0x3, PT ;  /* 0x000000030200780c */ /* 0x010fda0003f05270 */
[----:B-1----:R-:W-:Y:S05]  /*0cb0*/  @P0 BRA `(.L_x_14) ;  /* 0x0000000000340947 */ /* 0x002fea0003800000 */
[----:B--23--:R-:W-:Y:S01]  /*0cc0*/  UMOV UR4, 0x400 ;  /* 0x0000040000047882 */ /* 0x00cfe20000000000 */
[----:B------:R-:W-:Y:S01]  /*0cd0*/  UMOV UR6, 0x20 ;  /* 0x0000002000067882 */ /* 0x000fe20000000000 */
[----:B------:R-:W-:Y:S02]  /*0ce0*/  ULEA UR4, UR54, UR4, 0x18 ;  /* 0x0000000436047291 */ /* 0x000fe4000f8ec0ff */
[----:B------:R-:W-:-:S04]  /*0cf0*/  UIADD3 UR6, UPT, UPT, -UR6, 0x100000, URZ ;  /* 0x0010000006067890 */ /* 0x000fc8000fffe1ff */
[----:B------:R-:W-:Y:S02]  /*0d00*/  USHF.L.U32 UR7, UR6, 0xb, URZ ;  /* 0x0000000b06077899 */ /* 0x000fe400080006ff */
[----:B------:R-:W-:Y:S01]  /*0d10*/  USHF.L.U32 UR6, UR6, 0x1, URZ ;  /* 0x0000000106067899 */ /* 0x000fe200080006ff */
[----:B------:R-:W-:Y:S01]  /*0d20*/  ELECT P0, URZ, PT ;  /* 0x0000000000ff782f */ /* 0x000fe20003800000 */
[----:B------:R-:W1:Y:S10]  /*0d30*/  FENCE.VIEW.ASYNC.S ;  /* 0x00000000000073c6 */ /* 0x000e740000000000 */
[----:B-1----:R1:W4:Y:S01]  /*0d40*/  SYNCS.EXCH.64 URZ, [UR4+0x100], UR6 ;  /* 0x0001000604ff75b2 */ /* 0x0023220008000100 */
[----:B------:R1:W2:Y:S01]  /*0d50*/  SYNCS.EXCH.64 URZ, [UR4+0x110], UR6 ;  /* 0x0001100604ff75b2 */ /* 0x0002a20008000100 */
[----:B------:R1:W3:Y:S01]  /*0d60*/  SYNCS.EXCH.64 URZ, [UR4+0x108], UR6 ;  /* 0x0001080604ff75b2 */ /* 0x0002e20008000100 */
[----:B------:R1:W1:Y:S01]  /*0d70*/  SYNCS.EXCH.64 URZ, [UR4+0x118], UR6 ;  /* 0x0001180604ff75b2 */ /* 0x0002620008000100 */
[----:B------:R-:W-:Y:S01]  /*0d80*/  NOP ;  /* 0x0000000000007918 */ /* 0x000fe20000000000 */
.L_x_14:
[----:B-123--:R-:W1:Y:S01]  /*0d90*/  LDCU UR4, c[0x0][0x36c] ;  /* 0x00006d80ff0477ac */ /* 0x00ee620008000800 */
[----:B------:R-:W-:Y:S01]  /*0da0*/  ISETP.NE.OR P3, PT, R0, 0x2, !P3 ;  /* 0x000000020000780c */ /* 0x000fe20005f65670 */
[----:B------:R-:W-:Y:S01]  /*0db0*/  NOP ;  /* 0x0000000000007918 */ /* 0x000fe20000000000 */
[----:B------:R-:W-:Y:S01]  /*0dc0*/  LOP3.LUT R0, R55, 0x1f, RZ, 0xc0, !PT ;  /* 0x0000001f37007812 */ /* 0x000fe200078ec0ff */
[----:B------:R-:W-:Y:S02]  /*0dd0*/  UISETP.NE.AND UP4, UPT, UR22, URZ, UPT ;  /* 0x000000ff1600728c */ /* 0x000fe4000bf85270 */
[----:B-1----:R-:W-:-:S09]  /*0de0*/  UISETP.EQ.U32.AND UP5, UPT, UR4, 0x1, UPT ;  /* 0x000000010400788c */ /* 0x002fd2000bfa2070 */
[----:B------:R-:W-:Y:S05]  /*0df0*/  BRA.U !UP5, `(.L_x_15) ;  /* 0x000000010d087547 */ /* 0x000fea000b800000 */
[----:B----4-:R-:W-:Y:S01]  /*0e00*/  UCGABAR_ARV ;  /* 0x00000000000079c7 */ /* 0x010fe20008000000 */
[----:B------:R-:W-:Y:S05]  /*0e10*/  BRA `(.L_x_16) ;  /* 0x0000000000047947 */ /* 0x000fea0003800000 */
.L_x_15:
[----:B----4-:R-:W-:Y:S01]  /*0e20*/  NOP ;  /* 0x0000000000007918 */ /* 0x010fe20000000000 */
.L_x_16:
[----:B------:R-:W1:Y:S01]  /*0e30*/  S2UR UR7, SR_CTAID.X ;  /* 0x00000000000779c3 */ /* 0x000e620000002500 */
[----:B------:R-:W-:-:S05]  /*0e40*/  CS2R.32 R48, SR_CgaSize ;  /* 0x0000000000307805 */ /* 0x000fca0000008a00 */
[----:B------:R-:W-:-:S05]  /*0e50*/  IMAD R48, R48, -0xa0, RZ ;  /* 0xffffff6030307824 */ /* 0x000fca00078e02ff */
[----:B------:R-:W-:-:S14]  /*0e60*/  R2UR UR5, R48 ;  /* 0x00000000300572ca */ /* 0x000fdc00000e0000 */
[----:B------:R-:W2:Y:S01]  /*0e70*/  LDCU UR5, c[0x0][UR5+0x2b0] ;  /* 0x00005600050577ac */ /* 0x000ea20008000800 */
[----:B------:R-:W-:-:S05]  /*0e80*/  CS2R.32 R48, SR_CgaSize ;  /* 0x0000000000307805 */ /* 0x000fca0000008a00 */
[----:B------:R-:W-:-:S05]  /*0e90*/  IMAD R48, R48, -0xa0, RZ ;  /* 0xffffff6030307824 */ /* 0x000fca00078e02ff */
[----:B------:R-:W-:-:S14]  /*0ea0*/  R2UR UR4, R48 ;  /* 0x00000000300472ca */ /* 0x000fdc00000e0000 */
[----:B------:R-:W3:Y:S01]  /*0eb0*/  LDCU UR4, c[0x0][UR4+0x2b4] ;  /* 0x00005680040477ac */ /* 0x000ee20008000800 */
[----:B------:R-:W4:Y:S01]  /*0ec0*/  S2UR UR8, SR_CTAID.Y ;  /* 0x00000000000879c3 */ /* 0x000f220000002600 */
[----:B------:R-:W-:-:S05]  /*0ed0*/  CS2R.32 R48, SR_CgaSize ;  /* 0x0000000000307805 */ /* 0x000fca0000008a00 */
[----:B------:R-:W-:-:S05]  /*0ee0*/  IMAD R48, R48, -0xa0, RZ ;  /* 0xffffff6030307824 */ /* 0x000fca00078e02ff */
[----:B------:R-:W-:-:S14]  /*0ef0*/  R2UR UR9, R48 ;  /* 0x00000000300972ca */ /* 0x000fdc00000e0000 */
[----:B------:R-:W3:Y:S01]  /*0f00*/  LDCU UR9, c[0x0][UR9+0x2a0] ;  /* 0x00005400090977ac */ /* 0x000ee20008000800 */
[----:B------:R-:W-:-:S05]  /*0f10*/  CS2R.32 R48, SR_CgaSize ;  /* 0x0000000000307805 */ /* 0x000fca0000008a00 */
[----:B------:R-:W-:-:S05]  /*0f20*/  IMAD R48, R48, -0xa0, RZ ;  /* 0xffffff6030307824 */ /* 0x000fca00078e02ff */
[----:B------:R-:W-:-:S14]  /*0f30*/  R2UR UR10, R48 ;  /* 0x00000000300a72ca */ /* 0x000fdc00000e0000 */
[----:B------:R-:W3:Y:S01]  /*0f40*/  LDCU UR10, c[0x0][UR10+0x2a4] ;  /* 0x000054800a0a77ac */ /* 0x000ee20008000800 */
[----:B------:R-:W3:Y:S01]  /*0f50*/  S2UR UR36, SR_CTAID.Z ;  /* 0x00000000002479c3 */ /* 0x000ee20000002700 */
[----:B------:R-:W3:Y:S01]  /*0f60*/  LDCU UR23, c[0x0][0xb24] ;  /* 0x00016480ff1777ac */ /* 0x000ee20008000800 */
[----:B------:R-:W3:Y:S01]  /*0f70*/  LDCU UR42, c[0x0][0xb24] ;  /* 0x00016480ff2a77ac */ /* 0x000ee20008000800 */
[----:B-1----:R-:W-:Y:S01]  /*0f80*/  I2FP.F32.U32 R3, UR7 ;  /* 0x0000000700037c45 */ /* 0x002fe20008201000 */
[----:B------:R-:W1:Y:S04]  /*0f90*/  LDCU UR27, c[0x0][0xb30] ;  /* 0x00016600ff1b77ac */ /* 0x000e680008000800 */
[----:B--2---:R-:W-:Y:S01]  /*0fa0*/  FMUL R3, R3, UR5 ;  /* 0x0000000503037c20 */ /* 0x004fe20008400000 */
[----:B------:R-:W-:Y:S01]  /*0fb0*/  USHF.L.U32 UR29, UR54, 0xa, URZ ;  /* 0x0000000a361d7899 */ /* 0x000fe200080006ff */
[----:B----4-:R-:W-:Y:S01]  /*0fc0*/  I2FP.F32.U32 R2, UR8 ;  /* 0x0000000800027c45 */ /* 0x010fe20008201000 */
[----:B------:R-:W-:Y:S01]  /*0fd0*/  UMOV UR25, UR7 ;  /* 0x0000000700197c82 */ /* 0x000fe20008000000 */
[----:B------:R-:W-:-:S02]  /*0fe0*/  UMOV UR26, UR8 ;  /* 0x00000008001a7c82 */ /* 0x000fc40008000000 */
[----:B------:R-:W2:Y:S01]  /*0ff0*/  F2I.U32.TRUNC.NTZ R3, R3 ;  /* 0x0000000300037305 */ /* 0x000ea2000020f000 */
[----:B---3--:R-:W-:Y:S01]  /*1000*/  UISETP.GE.AND UP2, UPT, UR23, 0x1, UPT ;  /* 0x000000011700788c */ /* 0x008fe2000bf46270 */
[----:B------:R-:W-:-:S06]  /*1010*/  FMUL R2, R2, UR4 ;  /* 0x0000000402027c20 */ /* 0x000fcc0008400000 */
[----:B------:R-:W3:Y:S01]  /*1020*/  F2I.U32.TRUNC.NTZ R2, R2 ;  /* 0x0000000200027305 */ /* 0x000ee2000020f000 */
[----:B--2---:R-:W-:Y:S02]  /*1030*/  R2UR UR4, R3 ;  /* 0x00000000030472ca */ /* 0x004fe400000e0000 */
[----:B---3--:R-:W-:Y:S02]  /*1040*/  R2UR UR6, R2 ;  /* 0x00000000020672ca */ /* 0x008fe400000e0000 */
[----:B------:R-:W-:-:S09]  /*1050*/  PRMT R2, RZ, 0x7610, R2 ;  /* 0x00007610ff027816 */ /* 0x000fd20000000002 */
[----:B------:R-:W-:-:S04]  /*1060*/  UIADD3 UR5, UPT, UPT, -UR4, URZ, URZ ;  /* 0x000000ff04057290 */ /* 0x000fc8000fffe1ff */
[----:B------:R-:W-:Y:S02]  /*1070*/  UIMAD UR5, UR9, UR5, UR7 ;  /* 0x00000005090572a4 */ /* 0x000fe4000f8e0207 */
[----:B------:R-:W-:-:S04]  /*1080*/  UIADD3 UR4, UPT, UPT, -UR6, URZ, URZ ;  /* 0x000000ff06047290 */ /* 0x000fc8000fffe1ff */
[----:B------:R-:W-:Y:S01]  /*1090*/  IMAD.U32 R48, RZ, RZ, UR5 ;  /* 0x00000005ff307e24 */ /* 0x000fe2000f8e00ff */
[----:B------:R-:W-:-:S06]  /*10a0*/  UIMAD UR4, UR10, UR4, UR8 ;  /* 0x000000040a0472a4 */ /* 0x000fcc000f8e0208 */
[----:B------:R-:W-:Y:S01]  /*10b0*/  IMAD.U32 R47, RZ, RZ, UR4 ;  /* 0x00000004ff2f7e24 */ /* 0x000fe2000f8e00ff */
[----:B-1----:R-:W-:Y:S06]  /*10c0*/  BRA.U UP4, `(.L_x_17) ;  /* 0x0000000104487547 */ /* 0x002fec000b800000 */
[----:B------:R-:W-:Y:S02]  /*10d0*/  R2UR UR4, R47 ;  /* 0x000000002f0472ca */ /* 0x000fe400000e0000 */
[----:B------:R-:W-:-:S11]  /*10e0*/  R2UR UR6, R48 ;  /* 0x00000000300672ca */ /* 0x000fd600000e0000 */
[----:B------:R-:W-:Y:S02]  /*10f0*/  UISETP.NE.AND UP0, UPT, UR4, URZ, UPT ;  /* 0x000000ff0400728c */ /* 0x000fe4000bf05270 */
[----:B------:R-:W-:Y:S02]  /*1100*/  UISETP.NE.AND UP1, UPT, UR4, 0x1, UPT ;  /* 0x000000010400788c */ /* 0x000fe4000bf25270 */
[----:B------:R-:W-:Y:S02]  /*1110*/  UISETP.EQ.OR UP0, UPT, UR6, URZ, !UP0 ;  /* 0x000000ff0600728c */ /* 0x000fe4000c702670 */
[----:B------:R-:W-:Y:S02]  /*1120*/  USEL UR5, URZ, 0x2, UP1 ;  /* 0x00000002ff057887 */ /* 0x000fe40008800000 */
[----:B------:R-:W-:Y:S02]  /*1130*/  USEL UR8, URZ, 0x1, !UP0 ;  /* 0x00000001ff087887 */ /* 0x000fe4000c000000 */
[----:B------:R-:W-:-:S02]  /*1140*/  UISETP.NE.AND UP0, UPT, UR4, 0x2, UPT ;  /* 0x000000020400788c */ /* 0x000fc4000bf05270 */
[----:B------:R-:W-:Y:S02]  /*1150*/  UISETP.NE.AND UP1, UPT, UR4, 0x3, UPT ;  /* 0x000000030400788c */ /* 0x000fe4000bf25270 */
[----:B------:R-:W-:Y:S02]  /*1160*/  USEL UR4, URZ, 0x4, UP0 ;  /* 0x00000004ff047887 */ /* 0x000fe40008000000 */
[----:B------:R-:W-:Y:S02]  /*1170*/  UISETP.NE.AND UP0, UPT, UR6, URZ, UPT ;  /* 0x000000ff0600728c */ /* 0x000fe4000bf05270 */
[----:B------:R-:W-:Y:S02]  /*1180*/  USEL UR6, URZ, 0x8, UP1 ;  /* 0x00000008ff067887 */ /* 0x000fe40008800000 */
[----:B------:R-:W-:Y:S02]  /*1190*/  USEL UR7, UR5, 0x2, UP0 ;  /* 0x0000000205077887 */ /* 0x000fe40008000000 */
[----:B------:R-:W-:-:S02]  /*11a0*/  USEL UR4, UR4, 0x4, UP0 ;  /* 0x0000000404047887 */ /* 0x000fc40008000000 */
[----:B------:R-:W-:Y:S02]  /*11b0*/  USEL UR5, UR6, 0x8, UP0 ;  /* 0x0000000806057887 */ /* 0x000fe40008000000 */
[----:B------:R-:W-:-:S04]  /*11c0*/  UIADD3 UR4, UPT, UPT, UR4, UR7, UR8 ;  /* 0x0000000704047290 */ /* 0x000fc8000fffe008 */
[----:B------:R-:W-:-:S06]  /*11d0*/  UIADD3 UR4, UPT, UPT, UR4, UR5, URZ ;  /* 0x0000000504047290 */ /* 0x000fcc000fffe0ff */
[----:B------:R-:W-:Y:S02]  /*11e0*/  IMAD.U32 R2, RZ, RZ, UR4 ;  /* 0x00000004ff027e24 */ /* 0x000fe4000f8e00ff */
.L_x_17:
[----:B------:R-:W-:Y:S05]  /*11f0*/  BRA.U !UP2, `(.L_x_18) ;  /* 0x000000010ad47547 */ /* 0x000fea000b800000 */
[----:B------:R-:W1:Y:S01]  /*1200*/  LDCU.128 UR12, c[0x0][0xb10] ;  /* 0x00016200ff0c77ac */ /* 0x000e620008000c00 */
[----:B------:R-:W2:Y:S01]  /*1210*/  LDCU UR6, c[0x0][0x370] ;  /* 0x00006e00ff0677ac */ /* 0x000ea20008000800 */
[----:B------:R-:W3:Y:S01]  /*1220*/  LDCU UR5, c[0x0][0x374] ;  /* 0x00006e80ff0577ac */ /* 0x000ee20008000800 */
[----:B------:R-:W4:Y:S01]  /*1230*/  LDCU UR24, c[0x0][0xb0c] ;  /* 0x00016180ff1877ac */ /* 0x000f220008000800 */
[----:B------:R-:W4:Y:S01]  /*1240*/  LDCU UR4, c[0x0][0xb20] ;  /* 0x00016400ff0477ac */ /* 0x000f220008000800 */
[----:B------:R-:W4:Y:S01]  /*1250*/  LDCU.64 UR8, c[0x0][0xb28] ;  /* 0x00016500ff0877ac */ /* 0x000f220008000a00 */
[----:B-1----:R-:W-:Y:S02]  /*1260*/  UISETP.NE.AND UP0, UPT, UR14, 0x1, UPT ;  /* 0x000000010e00788c */ /* 0x002fe4000bf05270 */
[----:B---3--:R-:W-:Y:S02]  /*1270*/  UIMAD.WIDE.U32 UR10, UR5, UR15, URZ ;  /* 0x0000000f050a72a5 */ /* 0x008fe4000f8e00ff */
[----:B--2---:R-:W-:-:S02]  /*1280*/  UIMAD.WIDE.U32 UR18, UR6, UR12, URZ ;  /* 0x0000000c061272a5 */ /* 0x004fc4000f8e00ff */
[----:B----4-:R-:W-:Y:S02]  /*1290*/  UISETP.NE.AND UP1, UPT, UR24, 0x1, UPT ;  /* 0x000000011800788c */ /* 0x010fe4000bf25270 */
[----:B------:R-:W-:Y:S01]  /*12a0*/  UISETP.NE.AND UP2, UPT, UR23, 0x1, UPT ;  /* 0x000000011700788c */ /* 0x000fe2000bf45270 */
[----:B------:R-:W-:Y:S02]  /*12b0*/  UMOV UR10, UR11 ;  /* 0x0000000b000a7c82 */ /* 0x000fe40008000000 */
[----:B------:R-:W-:Y:S01]  /*12c0*/  UMOV UR18, UR19 ;  /* 0x0000001300127c82 */ /* 0x000fe20008000000 */
[----:B------:R-:W-:Y:S02]  /*12d0*/  @UP0 USHF.R.U32.HI UR5, URZ, UR4, UR10 ;  /* 0x00000004ff050299 */ /* 0x000fe4000801160a */
[----:B------:R-:W-:Y:S02]  /*12e0*/  UIMAD.WIDE.U32 UR20, UR26, UR15, URZ ;  /* 0x0000000f1a1472a5 */ /* 0x000fe4000f8e00ff */
[----:B------:R-:W-:-:S02]  /*12f0*/  UIMAD.WIDE.U32 UR10, UR5, UR8, URZ ;  /* 0x00000008050a72a5 */ /* 0x000fc4000f8e00ff */
[----:B------:R-:W-:Y:S02]  /*1300*/  @UP1 USHF.R.U32.HI UR6, URZ, UR13, UR18 ;  /* 0x0000000dff061299 */ /* 0x000fe40008011612 */
[----:B------:R-:W-:Y:S02]  /*1310*/  UIMAD.WIDE.U32 UR16, UR25, UR12, URZ ;  /* 0x0000000c191072a5 */ /* 0x000fe4000f8e00ff */
[----:B------:R-:W-:Y:S01]  /*1320*/  UIMAD.WIDE.U32 UR18, UR6, UR8, URZ ;  /* 0x00000008061272a5 */ /* 0x000fe2000f8e00ff */
[----:B------:R-:W-:Y:S01]  /*1330*/  UMOV UR20, UR21 ;  /* 0x0000001500147c82 */ /* 0x000fe20008000000 */
[----:B------:R-:W-:Y:S01]  /*1340*/  UMOV UR10, UR11 ;  /* 0x0000000b000a7c82 */ /* 0x000fe20008000000 */
[----:B------:R-:W-:Y:S02]  /*1350*/  USHF.R.U32.HI UR20, URZ, UR4, UR20 ;  /* 0x00000004ff147299 */ /* 0x000fe40008011614 */
[----:B------:R-:W-:Y:S02]  /*1360*/  @UP2 USHF.R.U32.HI UR5, URZ, UR9, UR10 ;  /* 0x00000009ff052299 */ /* 0x000fe4000801160a */
[----:B------:R-:W-:Y:S01]  /*1370*/  UMOV UR7, UR19 ;  /* 0x0000001300077c82 */ /* 0x000fe20008000000 */
[----:B------:R-:W-:Y:S01]  /*1380*/  UMOV UR16, UR17 ;  /* 0x0000001100107c82 */ /* 0x000fe20008000000 */
[----:B------:R-:W-:-:S02]  /*1390*/  @UP2 USHF.R.U32.HI UR6, URZ, UR9, UR7 ;  /* 0x00000009ff062299 */ /* 0x000fc40008011607 */
[----:B------:R-:W-:Y:S02]  /*13a0*/  USHF.R.U32.HI UR13, URZ, UR13, UR16 ;  /* 0x0000000dff0d7299 */ /* 0x000fe40008011610 */
[----:B------:R-:W-:Y:S02]  /*13b0*/  USEL UR4, UR26, UR20, !UP0 ;  /* 0x000000141a047287 */ /* 0x000fe4000c000000 */
[----:B------:R-:W-:Y:S02]  /*13c0*/  UIMAD UR7, UR5, UR23, URZ ;  /* 0x00000017050772a4 */ /* 0x000fe4000f8e02ff */
[----:B------:R-:W-:Y:S02]  /*13d0*/  USEL UR5, UR25, UR13, !UP1 ;  /* 0x0000000d19057287 */ /* 0x000fe4000c800000 */
[----:B------:R-:W-:Y:S02]  /*13e0*/  UIMAD UR12, UR6, UR23, URZ ;  /* 0x00000017060c72a4 */ /* 0x000fe4000f8e02ff */
[----:B------:R-:W-:-:S02]  /*13f0*/  UISETP.GE.AND UP0, UPT, UR4, UR7, UPT ;  /* 0x000000070400728c */ /* 0x000fc4000bf06270 */
[----:B------:R-:W-:Y:S02]  /*1400*/  UIMAD.WIDE.U32 UR10, UR4, UR8, URZ ;  /* 0x00000008040a72a5 */ /* 0x000fe4000f8e00ff */
[----:B------:R-:W-:Y:S02]  /*1410*/  UISETP.GE.OR UP0, UPT, UR5, UR12, UP0 ;  /* 0x0000000c0500728c */ /* 0x000fe40008706670 */
[----:B------:R-:W-:Y:S02]  /*1420*/  UIMAD.WIDE.U32 UR12, UR5, UR8, URZ ;  /* 0x00000008050c72a5 */ /* 0x000fe4000f8e00ff */
[----:B------:R-:W-:Y:S01]  /*1430*/  UIADD3 UR10, UPT, UPT, -UR4, URZ, URZ ;  /* 0x000000ff040a7290 */ /* 0x000fe2000fffe1ff */
[----:B------:R-:W-:Y:S01]  /*1440*/  UMOV UR8, UR11 ;  /* 0x0000000b00087c82 */ /* 0x000fe20008000000 */
[----:B------:R-:W-:Y:S02]  /*1450*/  UIADD3 UR11, UPT, UPT, -UR5, URZ, URZ ;  /* 0x000000ff050b7290 */ /* 0x000fe4000fffe1ff */
[----:B------:R-:W-:-:S03]  /*1460*/  USHF.R.U32.HI UR8, URZ, UR9, UR8 ;  /* 0x00000009ff087299 */ /* 0x000fc60008011608 */
[----:B------:R-:W-:Y:S01]  /*1470*/  @!UP0 UMOV UR7, UR13 ;  /* 0x0000000d00078c82 */ /* 0x000fe20008000000 */
[----:B------:R-:W-:Y:S02]  /*1480*/  UIMAD UR26, UR14, UR10, UR26 ;  /* 0x0000000a0e1a72a4 */ /* 0x000fe4000f8e021a */
[----:B------:R-:W-:Y:S02]  /*1490*/  USEL UR8, UR4, UR8, !UP2 ;  /* 0x0000000804087287 */ /* 0x000fe4000d000000 */
[----:B------:R-:W-:Y:S02]  /*14a0*/  @!UP0 USHF.R.U32.HI UR7, URZ, UR9, UR7 ;  /* 0x00000009ff078299 */ /* 0x000fe40008011607 */
[----:B------:R-:W-:Y:S02]  /*14b0*/  UIADD3 UR9, UPT, UPT, -UR8, URZ, URZ ;  /* 0x000000ff08097290 */ /* 0x000fe4000fffe1ff */
[----:B------:R-:W-:Y:S02]  /*14c0*/  @!UP0 USEL UR7, UR5, UR7, !UP2 ;  /* 0x0000000705078287 */ /* 0x000fe4000d000000 */
[----:B------:R-:W-:-:S02]  /*14d0*/  UIMAD UR9, UR23, UR9, UR4 ;  /* 0x00000009170972a4 */ /* 0x000fc4000f8e0204 */
[----:B------:R-:W-:Y:S02]  /*14e0*/  @!UP0 UIADD3 UR8, UPT, UPT, UR8, -UR7, URZ ;  /* 0x8000000708088290 */ /* 0x000fe4000fffe0ff */
[----:B------:R-:W-:Y:S02]  /*14f0*/  @!UP0 UIMAD UR6, UR9, UR6, UR7 ;  /* 0x00000006090682a4 */ /* 0x000fe4000f8e0207 */
[----:B------:R-:W-:Y:S02]  /*1500*/  @!UP0 UIMAD UR4, UR8, UR23, UR5 ;  /* 0x00000017080482a4 */ /* 0x000fe4000f8e0205 */
[----:B------:R-:W-:Y:S02]  /*1510*/  UIMAD UR25, UR24, UR11, UR25 ;  /* 0x0000000b181972a4 */ /* 0x000fe4000f8e0219 */
[----:B------:R-:W-:Y:S01]  /*1520*/  UIMAD UR26, UR4, UR14, UR26 ;  /* 0x0000000e041a72a4 */ /* 0x000fe2000f8e021a */
[----:B------:R-:W-:Y:S02]  /*1530*/  @!UP0 UMOV UR5, UR6 ;  /* 0x0000000600058c82 */ /* 0x000fe40008000000 */
[----:B------:R-:W-:-:S12]  /*1540*/  UIMAD UR25, UR5, UR24, UR25 ;  /* 0x00000018051972a4 */ /* 0x000fd8000f8e0219 */
.L_x_18:
[----:B------:R-:W-:Y:S02]  /*1550*/  UISETP.NE.AND UP1, UPT, UR27, 0x1, UPT ;  /* 0x000000011b00788c */ /* 0x000fe4000bf25270 */
[----:B------:R-:W-:Y:S02]  /*1560*/  UISETP.NE.AND UP0, UPT, UR22, 0x2, UPT ;  /* 0x000000021600788c */ /* 0x000fe4000bf05270 */
[----:B------:R-:W-:-:S05]  /*1570*/  ULOP3.LUT UR29, UR29, 0xc00, URZ, 0xc0, !UPT ;  /* 0x00000c001d1d7892 */ /* 0x000fca000f8ec0ff */
[----:B------:R-:W-:Y:S07]  /*1580*/  BRA.U UP1, `(.L_x_19) ;  /* 0x0000000101447547 */ /* 0x000fee000b800000 */
[----:B------:R-:W1:Y:S01]  /*1590*/  LDCU.128 UR8, c[0x0][0xb10] ;  /* 0x00016200ff0877ac */ /* 0x000e620008000c00 */
[----:B------:R-:W2:Y:S01]  /*15a0*/  LDCU UR12, c[0x0][0xb0c] ;  /* 0x00016180ff0c77ac */ /* 0x000ea20008000800 */
[----:B------:R-:W3:Y:S01]  /*15b0*/  LDCU UR13, c[0x0][0xb20] ;  /* 0x00016400ff0d77ac */ /* 0x000ee20008000800 */
[----:B-1----:R-:W-:Y:S02]  /*15c0*/  UIMAD.WIDE.U32 UR6, UR25, UR8, URZ ;  /* 0x00000008190672a5 */ /* 0x002fe4000f8e00ff */
[----:B------:R-:W-:Y:S02]  /*15d0*/  UIMAD.WIDE.U32 UR4, UR26, UR11, URZ ;  /* 0x0000000b1a0472a5 */ /* 0x000fe4000f8e00ff */
[----:B--2---:R-:W-:Y:S02]  /*15e0*/  UISETP.NE.AND UP2, UPT, UR12, 0x1, UPT ;  /* 0x000000010c00788c */ /* 0x004fe4000bf45270 */
[----:B------:R-:W-:Y:S01]  /*15f0*/  UISETP.NE.AND UP1, UPT, UR10, 0x1, UPT ;  /* 0x000000010a00788c */ /* 0x000fe2000bf25270 */
[----:B------:R-:W-:-:S02]  /*1600*/  UMOV UR6, UR7 ;  /* 0x0000000700067c82 */ /* 0x000fc40008000000 */
[----:B------:R-:W-:Y:S01]  /*1610*/  UMOV UR4, UR5 ;  /* 0x0000000500047c82 */ /* 0x000fe20008000000 */
[----:B------:R-:W-:Y:S02]  /*1620*/  USHF.R.U32.HI UR6, URZ, UR9, UR6 ;  /* 0x00000009ff067299 */ /* 0x000fe40008011606 */
[----:B---3--:R-:W-:Y:S02]  /*1630*/  USHF.R.U32.HI UR4, URZ, UR13, UR4 ;  /* 0x0000000dff047299 */ /* 0x008fe40008011604 */
[----:B------:R-:W-:Y:S02]  /*1640*/  USEL UR5, UR25, UR6, !UP2 ;  /* 0x0000000619057287 */ /* 0x000fe4000d000000 */
[----:B------:R-:W-:-:S04]  /*1650*/  USEL UR4, UR26, UR4, !UP1 ;  /* 0x000000041a047287 */ /* 0x000fc8000c800000 */
[----:B------:R-:W-:Y:S02]  /*1660*/  UIADD3 UR6, UPT, UPT, UR5, -UR4, URZ ;  /* 0x8000000405067290 */ /* 0x000fe4000fffe0ff */
[----:B------:R-:W-:Y:S02]  /*1670*/  UIADD3 UR4, UPT, UPT, -UR5, UR4, URZ ;  /* 0x0000000405047290 */ /* 0x000fe4000fffe1ff */
[----:B------:R-:W-:Y:S02]  /*1680*/  UIMAD UR26, UR6, UR10, UR26 ;  /* 0x0000000a061a72a4 */ /* 0x000fe4000f8e021a */
[----:B------:R-:W-:-:S12]  /*1690*/  UIMAD UR25, UR4, UR12, UR25 ;  /* 0x0000000c041972a4 */ /* 0x000fd8000f8e0219 */
.L_x_19:
[----:B------:R-:W-:Y:S05]  /*16a0*/  BRA.U !UP5, `(.L_x_20) ;  /* 0x000000010d0c7547 */ /* 0x000fea000b800000 */
[----:B------:R-:W-:Y:S01]  /*16b0*/  UCGABAR_WAIT ;  /* 0x0000000000007dc7 */ /* 0x000fe20008000000 */
[----:B------:R-:W-:Y:S01]  /*16c0*/  CCTL.IVALL ;  /* 0x00000000ff00798f */ /* 0x000fe20002000000 */
[----:B------:R-:W-:Y:S05]  /*16d0*/  BRA `(.L_x_21) ;  /* 0x0000000000047947 */ /* 0x000fea0003800000 */
.L_x_20:
[----:B------:R-:W-:Y:S06]  /*16e0*/  BAR.SYNC.DEFER_BLOCKING 0x0 ;  /* 0x0000000000007b1d */ /* 0x000fec0000010000 */
.L_x_21:
[----:B------:R-:W-:Y:S05]  /*16f0*/  BRA.U UP0, `(.L_x_22) ;  /* 0x0000001500747547 */ /* 0x000fea000b800000 */
[----:B------:R-:W1:Y:S01]  /*1700*/  LDCU UR6, c[0x0][0x38c] ;  /* 0x00007180ff0677ac */ /* 0x000e620008000800 */
[----:B------:R-:W-:Y:S01]  /*1710*/  PLOP3.LUT P1, PT, PT, PT, UP3, 0x80, 0x8 ;  /* 0x000000000008781c */ /* 0x000fe20003f2f038 */
[----:B------:R-:W-:Y:S01]  /*1720*/  IMAD.MOV.U32 R12, RZ, RZ, 0x1 ;  /* 0x00000001ff0c7424 */ /* 0x000fe200078e00ff */
[----:B------:R-:W-:Y:S01]  /*1730*/  ISETP.EQ.OR P2, PT, R0, RZ, P3 ;  /* 0x000000ff0000720c */ /* 0x000fe20001f42670 */
[----:B------:R-:W-:Y:S01]  /*1740*/  UISETP.NE.AND UP1, UPT, UR22, URZ, UPT ;  /* 0x000000ff1600728c */ /* 0x000fe2000bf25270 */
[----:B------:R-:W-:Y:S02]  /*1750*/  PLOP3.LUT P1, PT, P1, PT, PT, 0x8, 0x80 ;  /* 0x000000000080781c */ /* 0x000fe40000f2e170 */
[----:B------:R-:W-:Y:S01]  /*1760*/  CS2R R10, SRZ ;  /* 0x00000000000a7805 */ /* 0x000fe2000001ff00 */
[----:B------:R-:W-:Y:S01]  /*1770*/  IMAD.MOV.U32 R9, RZ, RZ, RZ ;  /* 0x000000ffff097224 */ /* 0x000fe200078e00ff */
[----:B------:R-:W2:Y:S01]  /*1780*/  LDCU UR45, c[0x0][0x370] ;  /* 0x00006e00ff2d77ac */ /* 0x000ea20008000800 */
[----:B------:R-:W-:Y:S01]  /*1790*/  IMAD.MOV.U32 R8, RZ, RZ, 0x1 ;  /* 0x00000001ff087424 */ /* 0x000fe200078e00ff */
[----:B------:R-:W3:Y:S01]  /*17a0*/  LDCU.64 UR40, c[0x0][0x348] ;  /* 0x00006900ff2877ac */ /* 0x000ee20008000a00 */
[----:B------:R-:W-:-:S02]  /*17b0*/  USHF.R.U32.HI UR49, URZ, 0x6, UR29 ;  /* 0x00000006ff317899 */ /* 0x000fc4000801161d */
[----:B-1----:R-:W-:Y:S02]  /*17c0*/  UIADD3 UR5, UPT, UPT, UR6, 0x7f, URZ ;  /* 0x0000007f06057890 */ /* 0x002fe4000fffe0ff */
[----:B------:R-:W-:Y:S02]  /*17d0*/  UIADD3 UR50, UPT, UPT, UR6, 0xfe, URZ ;  /* 0x000000fe06327890 */ /* 0x000fe4000fffe0ff */
[----:B------:R-:W-:Y:S01]  /*17e0*/  USHF.R.S32.HI UR4, URZ, 0x1f, UR5 ;  /* 0x0000001fff047899 */ /* 0x000fe20008011405 */
[----:B------:R-:W1:Y:S03]  /*17f0*/  LDCU UR44, c[0x0][0x374] ;  /* 0x00006e80ff2c77ac */ /* 0x000e660008000800 */
[----:B------:R-:W-:Y:S02]  /*1800*/  ULEA.HI UR4, UR4, UR5, URZ, 0x7 ;  /* 0x0000000504047291 */ /* 0x000fe4000f8f38ff */
[----:B------:R-:W-:-:S02]  /*1810*/  USEL UR31, UR37, 0x2, UP1 ;  /* 0x00000002251f7887 */ /* 0x000fc40008800000 */
[----:B------:R-:W-:Y:S02]  /*1820*/  USHF.R.S32.HI UR47, URZ, 0x7, UR4 ;  /* 0x00000007ff2f7899 */ /* 0x000fe40008011404 */
[----:B------:R-:W-:Y:S02]  /*1830*/  UIADD3 UR4, UPT, UPT, UR6, -0x1, URZ ;  /* 0xffffffff06047890 */ /* 0x000fe4000fffe0ff */
[----:B------:R-:W-:Y:S02]  /*1840*/  UISETP.LT.U32.AND UP0, UPT, UR47, 0x6, UPT ;  /* 0x000000062f00788c */ /* 0x000fe4000bf01070 */
[----:B------:R-:W-:Y:S02]  /*1850*/  UISETP.GE.U32.AND UP2, UPT, UR4, -0xff, UPT ;  /* 0xffffff010400788c */ /* 0x000fe4000bf46070 */
[----:B------:R-:W-:Y:S01]  /*1860*/  USEL UR46, UR47, 0x6, UP0 ;  /* 0x000000062f2e7887 */ /* 0x000fe20008000000 */
[----:B------:R-:W-:-:S03]  /*1870*/  UMOV UR23, URZ ;  /* 0x000000ff00177c82 */ /* 0x000fc60008000000 */
[----:B------:R-:W-:Y:S02]  /*1880*/  UIADD3 UR30, UPT, UPT, UR46, -0x1, URZ ;  /* 0xffffffff2e1e7890 */ /* 0x000fe4000fffe0ff */
[----:B------:R-:W-:-:S03]  /*1890*/  UIADD3 UR48, UPT, UPT, UR47, -UR46, URZ ;  /* 0x8000002e2f307290 */ /* 0x000fc6000fffe0ff */
[----:B------:R-:W-:-:S04]  /*18a0*/  @UP2 UIADD3 UR30, UPT, UPT, UR46, URZ, URZ ;  /* 0x000000ff2e1e2290 */ /* 0x000fc8000fffe0ff */
[----:B-123--:R-:W-:-:S12]  /*18b0*/  UIADD3 UR30, UPT, UPT, UR30, 0x1, URZ ;  /* 0x000000011e1e7890 */ /* 0x00efd8000fffe0ff */
.L_x_42:
[----:B------:R-:W-:Y:S01]  /*18c0*/  UISETP.NE.AND UP0, UPT, UR54, URZ, UPT ;  /* 0x000000ff3600728c */ /* 0x000fe2000bf05270 */
[----:B------:R-:W1:Y:S08]  /*18d0*/  S2UR UR54, SR_CgaCtaId ;  /* 0x00000000003679c3 */ /* 0x000e700000008800 */
[----:B------:R-:W-:Y:S05]  /*18e0*/  BRA.U UP0, `(.L_x_23) ;  /* 0x0000000100347547 */ /* 0x000fea000b800000 */
[----:B------:R-:W2:Y:S01]  /*18f0*/  S2R R0, SR_CgaCtaId ;  /* 0x0000000000007919 */ /* 0x000ea20000008800 */
[----:B------:R-:W-:-:S04]  /*1900*/  MOV R2, 0x400 ;  /* 0x0000040000027802 */ /* 0x000fc80000000f00 */
[----:B--2---:R-:W-:Y:S02]  /*1910*/  LEA R0, R0, R2, 0x18 ;  /* 0x0000000200007211 */ /* 0x004fe400078ec0ff */
[----:B------:R-:W-:-:S03]  /*1920*/  SHF.L.U32 R2, R8, 0x1f, RZ ;  /* 0x0000001f08027819 */ /* 0x000fc600000006ff */
[----:B------:R-:W-:-:S04]  /*1930*/  IMAD R0, R9, 0x8, R0 ;  /* 0x0000000809007824 */ /* 0x000fc800078e0200 */
[----:B------:R-:W2:Y:S02]  /*1940*/  SYNCS.PHASECHK.TRANS64.TRYWAIT P0, [R0+URZ+0x110], R2 ;  /* 0x00011002000075a7 */ /* 0x000ea400080011ff */
[----:B--2---:R-:W-:Y:S05]  /*1950*/  @!P0 BRA `(.L_x_24) ;  /* 0x0000006000388947 */ /* 0x004fea0003800000 */
.L_x_124:
[----:B------:R-:W-:Y:S01]  /*1960*/  VIADD R9, R9, 0x1 ;  /* 0x0000000109097836 */ /* 0x000fe20000000000 */
[----:B------:R2:W-:Y:S04]  /*1970*/  SYNCS.ARRIVE.TRANS64.A1T0 RZ, [R0+URZ+0x100], RZ ;  /* 0x000100ff00ff79a7 */ /* 0x0005e800081000ff */
[----:B------:R-:W-:-:S04]  /*1980*/  ISETP.NE.AND P0, PT, R9, 0x2, PT ;  /* 0x000000020900780c */ /* 0x000fc80003f05270 */
[----:B------:R-:W-:Y:S02]  /*1990*/  SEL R9, R9, RZ, P0 ;  /* 0x000000ff09097207 */ /* 0x000fe40000000000 */
[----:B--2---:R-:W-:-:S04]  /*19a0*/  SEL R0, RZ, 0x1, P0 ;  /* 0x00000001ff007807 */ /* 0x004fc80000000000 */
[----:B------:R-:W-:-:S07]  /*19b0*/  LOP3.LUT R8, R8, R0, RZ, 0x3c, !PT ;  /* 0x0000000008087212 */ /* 0x000fce00078e3cff */
.L_x_23:
[----:B------:R-:W-:Y:S01]  /*19c0*/  UMOV UR21, 0x400 ;  /* 0x0000040000157882 */ /* 0x000fe20000000000 */
[----:B------:R-:W-:Y:S01]  /*19d0*/  SHF.L.U32 R0, R12, 0x1f, RZ ;  /* 0x0000001f0c007819 */ /* 0x000fe200000006ff */
[----:B-1----:R-:W-:Y:S02]  /*19e0*/  ULEA UR21, UR54, UR21, 0x18 ;  /* 0x0000001536157291 */ /* 0x002fe4000f8ec0ff */
[----:B------:R-:W-:Y:S02]  /*19f0*/  UISETP.GE.U32.AND UP0, UPT, UR50, 0xff, UPT ;  /* 0x000000ff3200788c */ /* 0x000fe4000bf06070 */
[----:B------:R-:W-:Y:S02]  /*1a00*/  ULEA UR4, UR23, UR21, 0x3 ;  /* 0x0000001517047291 */ /* 0x000fe4000f8e18ff */
[----:B------:R-:W-:Y:S02]  /*1a10*/  USHF.L.U32 UR19, UR26, 0x6, URZ ;  /* 0x000000061a137899 */ /* 0x000fe400080006ff */
[----:B------:R-:W-:Y:S01]  /*1a20*/  ULEA UR35, UR25, UR49, 0x6 ;  /* 0x0000003119237291 */ /* 0x000fe2000f8e30ff */
[----:B------:R-:W-:-:S04]  /*1a30*/  UMOV UR13, URZ ;  /* 0x000000ff000d7c82 */ /* 0x000fc80008000000 */
[----:B------:R1:W2:Y:S01]  /*1a40*/  SYNCS.PHASECHK.TRANS64.TRYWAIT P0, [UR4+0x30], R0 ;  /* 0x00003000ff0075a7 */ /* 0x0002a20008001104 */
[----:B------:R-:W-:Y:S06]  /*1a50*/  BRA.U !UP0, `(.L_x_25) ;  /* 0x0000000108f47547 */ /* 0x000fec000b800000 */
[----:B------:R-:W-:Y:S01]  /*1a60*/  UMOV UR22, URZ ;  /* 0x000000ff00167c82 */ /* 0x000fe20008000000 */
[----:B------:R-:W-:-:S05]  /*1a70*/  UMOV UR4, UR23 ;  /* 0x0000001700047c82 */ /* 0x000fca0008000000 */
.L_x_31:
[----:B------:R-:W-:Y:S01]  /*1a80*/  ULEA UR33, UR4, UR21, 0x3 ;  /* 0x0000001504217291 */ /* 0x000fe2000f8e18ff */
[----:B--2---:R-:W-:Y:S01]  /*1a90*/  @!P3 MOV R2, 0x8000 ;  /* 0x000080000002b802 */ /* 0x004fe20000000f00 */
[----:B--2-4-:R-:W-:Y:S10]  /*1aa0*/  @P0 BRA `(.L_x_26) ;  /* 0x00000000000c0947 */ /* 0x014ff40003800000 */
[----:B------:R-:W-:-:S04]  /*1ab0*/  SHF.L.U32 R3, R12, 0x1f, RZ ;  /* 0x0000001f0c037819 */ /* 0x000fc800000006ff */
[----:B------:R-:W2:Y:S02]  /*1ac0*/  SYNCS.PHASECHK.TRANS64.TRYWAIT P0, [UR33+0x30], R3 ;  /* 0x00003003ff0075a7 */ /* 0x000ea40008001121 */
[----:B--2---:R-:W-:Y:S05]  /*1ad0*/  @!P0 BRA `(.L_x_27) ;  /* 0x0000005c00ec8947 */ /* 0x004fea0003800000 */
.L_x_26:
[----:B------:R2:W-:Y:S01]  /*1ae0*/  @!P3 SYNCS.ARRIVE.TRANS64 RZ, [UR33], R2 ;  /* 0x00000002ffffb9a7 */ /* 0x0005e20008000021 */
[----:B------:R-:W-:-:S04]  /*1af0*/  ULOP3.LUT UR5, UR31, 0x2, URZ, 0xfc, !UPT ;  /* 0x000000021f057892 */ /* 0x000fc8000f8efcff */
[----:B------:R-:W-:-:S09]  /*1b00*/  UISETP.NE.AND UP0, UPT, UR5, 0x2, UPT ;  /* 0x000000020500788c */ /* 0x000fd2000bf05270 */
[----:B------:R-:W-:Y:S05]  /*1b10*/  BRA.U UP0, `(.L_x_28) ;  /* 0x0000000100047547 */ /* 0x000fea000b800000 */
[----:B------:R-:W-:Y:S05]  /*1b20*/  BPT.TRAP 0x1 ;  /* 0x000000040000795c */ /* 0x000fea0000300000 */
.L_x_28:
[----:B------:R-:W-:Y:S04]  /*1b30*/  BSSY.RECONVERGENT B0, `(.L_x_29) ;  /* 0x0000003000007945 */ /* 0x000fe80003800200 */
[----:B------:R-:W-:Y:S05]  /*1b40*/  @P2 BRA `(.L_x_30) ;  /* 0x0000000000042947 */ /* 0x000fea0003800000 */
[----:B------:R-:W-:Y:S05]  /*1b50*/  BPT.TRAP 0x1 ;  /* 0x000000040000795c */ /* 0x000fea0000300000 */
.L_x_30:
[----:B------:R-:W-:Y:S05]  /*1b60*/  BSYNC.RECONVERGENT B0 ;  /* 0x0000000000007941 */ /* 0x000fea0003800200 */
.L_x_29:
[----:B------:R-:W-:Y:S02]  /*1b70*/  UIADD3 UR5, UPT, UPT, UR4, 0x1, URZ ;  /* 0x0000000104057890 */ /* 0x000fe4000fffe0ff */
[----:B------:R-:W-:Y:S02]  /*1b80*/  USHF.L.U32 UR4, UR4, 0xe, URZ ;  /* 0x0000000e04047899 */ /* 0x000fe400080006ff */
[----:B------:R-:W-:Y:S02]  /*1b90*/  UISETP.NE.AND UP0, UPT, UR5, 0x6, UPT ;  /* 0x000000060500788c */ /* 0x000fe4000bf05270 */
[----:B------:R-:W-:Y:S02]  /*1ba0*/  ULEA UR24, UR29, UR4, 0x1 ;  /* 0x000000041d187291 */ /* 0x000fe4000f8e08ff */
[----:B------:R-:W-:Y:S02]  /*1bb0*/  USEL UR6, URZ, 0x1, UP0 ;  /* 0x00000001ff067887 */ /* 0x000fe40008000000 */
[----:B------:R-:W-:-:S02]  /*1bc0*/  USEL UR23, UR5, URZ, UP0 ;  /* 0x000000ff05177287 */ /* 0x000fc40008000000 */
[----:B------:R-:W-:Y:S02]  /*1bd0*/  UIADD3 UR24, UPT, UPT, UR21, UR24, URZ ;  /* 0x0000001815187290 */ /* 0x000fe4000fffe0ff */
[----:B------:R-:W-:Y:S01]  /*1be0*/  LOP3.LUT R12, R12, UR6, RZ, 0x3c, !PT ;  /* 0x000000060c0c7c12 */ /* 0x000fe2000f8e3cff */
[----:B------:R-:W-:Y:S02]  /*1bf0*/  UIADD3 UR6, UP1, UPT, UR40, 0x80, URZ ;  /* 0x0000008028067890 */ /* 0x000fe4000ff3e0ff */
[----:B------:R-:W-:Y:S01]  /*1c00*/  ULEA UR5, UR23, UR21, 0x3 ;  /* 0x0000001517057291 */ /* 0x000fe2000f8e18ff */
[----:B-1----:R-:W-:Y:S01]  /*1c10*/  SHF.L.U32 R0, R12, 0x1f, RZ ;  /* 0x0000001f0c007819 */ /* 0x002fe200000006ff */
[----:B------:R-:W-:Y:S02]  /*1c20*/  USHF.L.U32 UR34, UR22, 0x7, URZ ;  /* 0x0000000716227899 */ /* 0x000fe400080006ff */
[----:B------:R-:W-:Y:S02]  /*1c30*/  UIADD3 UR14, UP0, UPT, UR40, 0x180, URZ ;  /* 0x00000180280e7890 */ /* 0x000fe4000ff1e0ff */
[----:B------:R-:W-:-:S02]  /*1c40*/  UIADD3 UR4, UPT, UPT, UR21, UR4, URZ ;  /* 0x0000000415047290 */ /* 0x000fc4000fffe0ff */
[----:B------:R-:W-:Y:S01]  /*1c50*/  UIADD3.X UR7, UPT, UPT, URZ, UR41, URZ, UP1, !UPT ;  /* 0x00000029ff077290 */ /* 0x000fe20008ffe4ff */
[----:B------:R3:W4:Y:S01]  /*1c60*/  SYNCS.PHASECHK.TRANS64.TRYWAIT P0, [UR5+0x30], R0 ;  /* 0x00003000ff0075a7 */ /* 0x0007220008001105 */
[----:B------:R-:W-:Y:S02]  /*1c70*/  UIADD3 UR32, UPT, UPT, UR24, 0x3400, URZ ;  /* 0x0000340018207890 */ /* 0x000fe4000fffe0ff */
[----:B------:R-:W-:Y:S02]  /*1c80*/  UIADD3 UR26, UPT, UPT, UR34, 0x40, URZ ;  /* 0x00000040221a7890 */ /* 0x000fe4000fffe0ff */
[----:B------:R-:W-:Y:S02]  /*1c90*/  UIADD3 UR24, UPT, UPT, UR24, 0x5400, URZ ;  /* 0x0000540018187890 */ /* 0x000fe4000fffe0ff */
[----:B------:R-:W-:Y:S02]  /*1ca0*/  UIADD3.X UR15, UPT, UPT, URZ, UR41, URZ, UP0, !UPT ;  /* 0x00000029ff0f7290 */ /* 0x000fe400087fe4ff */
[----:B------:R-:W-:-:S02]  /*1cb0*/  UIADD3 UR16, UPT, UPT, UR4, 0x1b400, URZ ;  /* 0x0001b40004107890 */ /* 0x000fc4000fffe0ff */
[----:B------:R-:W-:Y:S01]  /*1cc0*/  UIADD3 UR8, UPT, UPT, UR4, 0x1d400, URZ ;  /* 0x0001d40004087890 */ /* 0x000fe2000fffe0ff */
[----:B------:R-:W-:Y:S01]  /*1cd0*/  UMOV UR5, 0xf0000 ;  /* 0x000f000000057882 */ /* 0x000fe20000000000 */
[----:B------:R-:W-:Y:S01]  /*1ce0*/  UMOV UR38, 0x0 ;  /* 0x0000000000267882 */ /* 0x000fe20000000000 */
[----:B------:R-:W-:Y:S01]  /*1cf0*/  UMOV UR39, 0x10000000 ;  /* 0x1000000000277882 */ /* 0x000fe20000000000 */
[----:B------:R-:W-:Y:S01]  /*1d00*/  UMOV UR25, UR33 ;  /* 0x0000002100197c82 */ /* 0x000fe20008000000 */
[----:B------:R-:W-:Y:S01]  /*1d10*/  UMOV UR27, UR35 ;  /* 0x00000023001b7c82 */ /* 0x000fe20008000000 */
[----:B------:R-:W-:Y:S01]  /*1d20*/  UMOV UR28, UR36 ;  /* 0x00000024001c7c82 */ /* 0x000fe20008000000 */
[----:B------:R-:W-:Y:S01]  /*1d30*/  UMOV UR17, UR33 ;  /* 0x0000002100117c82 */ /* 0x000fe20008000000 */
[----:B------:R-:W-:Y:S01]  /*1d40*/  UMOV UR20, UR36 ;  /* 0x0000002400147c82 */ /* 0x000fe20008000000 */
[----:B------:R-:W-:Y:S01]  /*1d50*/  UMOV UR18, UR34 ;  /* 0x0000002200127c82 */ /* 0x000fe20008000000 */
[----:B------:R3:W-:Y:S01]  /*1d60*/  UTMALDG.3D.MULTICAST [UR32], [UR6], UR5, desc[UR38] ;  /* 0x00002620060073b4 */ /* 0x0007e20008011805 */
[----:B------:R-:W-:Y:S01]  /*1d70*/  UMOV UR11, UR19 ;  /* 0x00000013000b7c82 */ /* 0x000fe20008000000 */
[----:B------:R-:W-:Y:S01]  /*1d80*/  UMOV UR12, UR36 ;  /* 0x00000024000c7c82 */ /* 0x000fe20008000000 */
[----:B------:R-:W-:Y:S01]  /*1d90*/  UMOV UR9, UR33 ;  /* 0x0000002100097c82 */ /* 0x000fe20008000000 */
[----:B------:R-:W-:Y:S01]  /*1da0*/  UMOV UR10, UR26 ;  /* 0x0000001a000a7c82 */ /* 0x000fe20008000000 */
[----:B------:R-:W-:Y:S01]  /*1db0*/  UIADD3 UR22, UPT, UPT, UR22, 0x1, URZ ;  /* 0x0000000116167890 */ /* 0x000fe2000fffe0ff */
[----:B------:R-:W-:Y:S01]  /*1dc0*/  UMOV UR13, UR30 ;  /* 0x0000001e000d7c82 */ /* 0x000fe20008000000 */
[----:B------:R3:W-:Y:S02]  /*1dd0*/  UTMALDG.3D.MULTICAST [UR24], [UR6], UR5, desc[UR38] ;  /* 0x00002618060073b4 */ /* 0x0007e40008011805 */
[----:B------:R-:W-:Y:S01]  /*1de0*/  UISETP.NE.AND UP0, UPT, UR22, UR30, UPT ;  /* 0x0000001e1600728c */ /* 0x000fe2000bf05270 */
[----:B------:R-:W-:Y:S01]  /*1df0*/  UMOV UR4, UR23 ;  /* 0x0000001700047c82 */ /* 0x000fe20008000000 */
[----:B------:R3:W-:Y:S01]  /*1e00*/  UTMALDG.3D [UR16], [UR14], desc[UR38] ;  /* 0x000026100e0075b4 */ /* 0x0007e20008011000 */
[----:B------:R3:W-:Y:S06]  /*1e10*/  UTMALDG.3D [UR8], [UR14], desc[UR38] ;  /* 0x000026080e0075b4 */ /* 0x0007ec0008011000 */
[----:B---3--:R-:W-:Y:S05]  /*1e20*/  BRA.U UP0, `(.L_x_31) ;  /* 0xfffffffd00147547 */ /* 0x008fea000b83ffff */
.L_x_25:
[----:B------:R-:W-:Y:S01]  /*1e30*/  ULEA UR4, UR23, UR21, 0x3 ;  /* 0x0000001517047291 */ /* 0x000fe2000f8e18ff */
[----:B-1----:R-:W-:Y:S01]  /*1e40*/  SHF.L.U32 R0, R12, 0x1f, RZ ;  /* 0x0000001f0c007819 */ /* 0x002fe200000006ff */
[----:B------:R-:W-:Y:S01]  /*1e50*/  @!P1 SYNCS.ARRIVE.TRANS64.A1T0 RZ, [UR21+0x98], RZ ;  /* 0x000098ffffff99a7 */ /* 0x000fe20008100015 */
[----:B------:R-:W-:-:S06]  /*1e60*/  UISETP.GT.AND UP0, UPT, UR47, UR46, UPT ;  /* 0x0000002e2f00728c */ /* 0x000fcc000bf04270 */
[----:B--2-4-:R1:W2:Y:S03]  /*1e70*/  SYNCS.PHASECHK.TRANS64.TRYWAIT P0, [UR4+0x30], R0 ;  /* 0x00003000ff0075a7 */ /* 0x0142a60008001104 */
[----:B------:R-:W-:Y:S05]  /*1e80*/  BRA.U !UP0, `(.L_x_32) ;  /* 0x0000000108f07547 */ /* 0x000fea000b800000 */
[----:B------:R-:W-:Y:S01]  /*1e90*/  UIADD3 UR14, UPT, UPT, UR48, UR13, URZ ;  /* 0x0000000d300e7290 */ /* 0x000fe2000fffe0ff */
[----:B------:R-:W-:-:S11]  /*1ea0*/  UMOV UR4, UR23 ;  /* 0x0000001700047c82 */ /* 0x000fd60008000000 */
.L_x_38:
[----:B------:R-:W-:Y:S01]  /*1eb0*/  ULEA UR33, UR4, UR21, 0x3 ;  /* 0x0000001504217291 */ /* 0x000fe2000f8e18ff */
[----:B--2---:R-:W-:Y:S01]  /*1ec0*/  @!P3 MOV R2, 0x8000 ;  /* 0x000080000002b802 */ /* 0x004fe20000000f00 */
[----:B--2-4-:R-:W-:Y:S10]  /*1ed0*/  @P0 BRA `(.L_x_33) ;  /* 0x00000000000c0947 */ /* 0x014ff40003800000 */
[----:B------:R-:W-:-:S04]  /*1ee0*/  SHF.L.U32 R3, R12, 0x1f, RZ ;  /* 0x0000001f0c037819 */ /* 0x000fc800000006ff */
[----:B------:R-:W2:Y:S02]  /*1ef0*/  SYNCS.PHASECHK.TRANS64.TRYWAIT P0, [UR33+0x30], R3 ;  /* 0x00003003ff0075a7 */ /* 0x000ea40008001121 */
[----:B--2---:R-:W-:Y:S05]  /*1f00*/  @!P0 BRA `(.L_x_34) ;  /* 0x0000005800f88947 */ /* 0x004fea0003800000 */
.L_x_33:
[----:B------:R2:W-:Y:S01]  /*1f10*/  @!P3 SYNCS.ARRIVE.TRANS64 RZ, [UR33], R2 ;  /* 0x00000002ffffb9a7 */ /* 0x0005e20008000021 */
[----:B------:R-:W-:-:S04]  /*1f20*/  ULOP3.LUT UR5, UR31, 0x2, URZ, 0xfc, !UPT ;  /* 0x000000021f057892 */ /* 0x000fc8000f8efcff */
[----:B------:R-:W-:-:S09]  /*1f30*/  UISETP.NE.AND UP0, UPT, UR5, 0x2, UPT ;  /* 0x000000020500788c */ /* 0x000fd2000bf05270 */
[----:B------:R-:W-:Y:S05]  /*1f40*/  BRA.U UP0, `(.L_x_35) ;  /* 0x0000000100047547 */ /* 0x000fea000b800000 */
[----:B------:R-:W-:Y:S05]  /*1f50*/  BPT.TRAP 0x1 ;  /* 0x000000040000795c */ /* 0x000fea0000300000 */
.L_x_35:
[----:B------:R-:W-:Y:S04]  /*1f60*/  BSSY.RECONVERGENT B0, `(.L_x_36) ;  /* 0x0000003000007945 */ /* 0x000fe80003800200 */
[----:B------:R-:W-:Y:S05]  /*1f70*/  @P2 BRA `(.L_x_37) ;  /* 0x0000000000042947 */ /* 0x000fea0003800000 */
[----:B------:R-:W-:Y:S05]  /*1f80*/  BPT.TRAP 0x1 ;  /* 0x000000040000795c */ /* 0x000fea0000300000 */
.L_x_37:
[----:B------:R-:W-:Y:S05]  /*1f90*/  BSYNC.RECONVERGENT B0 ;  /* 0x0000000000007941 */ /* 0x000fea0003800200 */
.L_x_36:
[----:B------:R-:W-:Y:S02]  /*1fa0*/  UIADD3 UR5, UPT, UPT, UR4, 0x1, URZ ;  /* 0x0000000104057890 */ /* 0x000fe4000fffe0ff */
[----:B------:R-:W-:Y:S02]  /*1fb0*/  USHF.L.U32 UR7, UR4, 0xe, URZ ;  /* 0x0000000e04077899 */ /* 0x000fe400080006ff */
[----:B------:R-:W-:Y:S02]  /*1fc0*/  UISETP.NE.AND UP0, UPT, UR5, 0x6, UPT ;  /* 0x000000060500788c */ /* 0x000fe4000bf05270 */
[----:B------:R-:W-:Y:S02]  /*1fd0*/  ULEA UR24, UR29, UR7, 0x1 ;  /* 0x000000071d187291 */ /* 0x000fe4000f8e08ff */
[----:B------:R-:W-:Y:S02]  /*1fe0*/  USEL UR6, URZ, 0x1, UP0 ;  /* 0x00000001ff067887 */ /* 0x000fe40008000000 */
[----:B------:R-:W-:-:S02]  /*1ff0*/  USEL UR23, UR5, URZ, UP0 ;  /* 0x000000ff05177287 */ /* 0x000fc40008000000 */
[----:B------:R-:W-:Y:S02]  /*2000*/  UIADD3 UR4, UP1, UPT, UR40, 0x80, URZ ;  /* 0x0000008028047890 */ /* 0x000fe4000ff3e0ff */
[----:B------:R-:W-:Y:S01]  /*2010*/  ULEA UR5, UR23, UR21, 0x3 ;  /* 0x0000001517057291 */ /* 0x000fe2000f8e18ff */
[----:B------:R-:W-:Y:S01]  /*2020*/  LOP3.LUT R12, R12, UR6, RZ, 0x3c, !PT ;  /* 0x000000060c0c7c12 */ /* 0x000fe2000f8e3cff */
[----:B------:R-:W-:Y:S02]  /*2030*/  UIADD3 UR24, UPT, UPT, UR21, UR24, URZ ;  /* 0x0000001815187290 */ /* 0x000fe4000fffe0ff */
[----:B------:R-:W-:Y:S01]  /*2040*/  USHF.L.U32 UR34, UR13, 0x7, URZ ;  /* 0x000000070d227899 */ /* 0x000fe200080006ff */
[----:B-1----:R-:W-:Y:S01]  /*2050*/  SHF.L.U32 R0, R12, 0x1f, RZ ;  /* 0x0000001f0c007819 */ /* 0x002fe200000006ff */
[----:B------:R-:W-:Y:S02]  /*2060*/  UIADD3 UR6, UP0, UPT, UR40, 0x180, URZ ;  /* 0x0000018028067890 */ /* 0x000fe4000ff1e0ff */
[----:B------:R-:W-:Y:S01]  /*2070*/  UIADD3 UR8, UPT, UPT, UR21, UR7, URZ ;  /* 0x0000000715087290 */ /* 0x000fe2000fffe0ff */
[----:B------:R3:W4:Y:S01]  /*2080*/  SYNCS.PHASECHK.TRANS64.TRYWAIT P0, [UR5+0x30], R0 ;  /* 0x00003000ff0075a7 */ /* 0x0007220008001105 */
[----:B------:R-:W-:-:S02]  /*2090*/  UIADD3.X UR5, UPT, UPT, URZ, UR41, URZ, UP1, !UPT ;  /* 0x00000029ff057290 */ /* 0x000fc40008ffe4ff */
[----:B------:R-:W-:Y:S02]  /*20a0*/  UIADD3 UR32, UPT, UPT, UR24, 0x3400, URZ ;  /* 0x0000340018207890 */ /* 0x000fe4000fffe0ff */
[----:B------:R-:W-:Y:S02]  /*20b0*/  UIADD3 UR26, UPT, UPT, UR34, 0x40, URZ ;  /* 0x00000040221a7890 */ /* 0x000fe4000fffe0ff */
[----:B------:R-:W-:Y:S02]  /*20c0*/  UIADD3 UR24, UPT, UPT, UR24, 0x5400, URZ ;  /* 0x0000540018187890 */ /* 0x000fe4000fffe0ff */
[----:B------:R-:W-:Y:S02]  /*20d0*/  UIADD3.X UR7, UPT, UPT, URZ, UR41, URZ, UP0, !UPT ;  /* 0x00000029ff077290 */ /* 0x000fe400087fe4ff */
[----:B------:R-:W-:Y:S02]  /*20e0*/  UIADD3 UR16, UPT, UPT, UR8, 0x1b400, URZ ;  /* 0x0001b40008107890 */ /* 0x000fe4000fffe0ff */
[----:B------:R-:W-:Y:S01]  /*20f0*/  UIADD3 UR8, UPT, UPT, UR8, 0x1d400, URZ ;  /* 0x0001d40008087890 */ /* 0x000fe2000fffe0ff */
[----:B------:R-:W-:Y:S01]  /*2100*/  UMOV UR10, 0xf0000 ;  /* 0x000f0000000a7882 */ /* 0x000fe20000000000 */
[----:B------:R-:W-:Y:S01]  /*2110*/  UMOV UR38, 0x0 ;  /* 0x0000000000267882 */ /* 0x000fe20000000000 */
[----:B------:R-:W-:Y:S01]  /*2120*/  UMOV UR39, 0x10000000 ;  /* 0x1000000000277882 */ /* 0x000fe20000000000 */
[----:B------:R-:W-:Y:S01]  /*2130*/  UMOV UR25, UR33 ;  /* 0x0000002100197c82 */ /* 0x000fe20008000000 */
[----:B------:R-:W-:Y:S01]  /*2140*/  UMOV UR27, UR35 ;  /* 0x00000023001b7c82 */ /* 0x000fe20008000000 */
[----:B------:R-:W-:Y:S01]  /*2150*/  UMOV UR28, UR36 ;  /* 0x00000024001c7c82 */ /* 0x000fe20008000000 */
[----:B------:R-:W-:Y:S01]  /*2160*/  UTMALDG.3D.MULTICAST [UR32], [UR4], UR10, desc[UR38] ;  /* 0x00002620040073b4 */ /* 0x000fe2000801180a */
[----:B------:R-:W-:Y:S01]  /*2170*/  UMOV UR17, UR33 ;  /* 0x0000002100117c82 */ /* 0x000fe20008000000 */
[----:B------:R-:W-:Y:S01]  /*2180*/  UMOV UR20, UR36 ;  /* 0x0000002400147c82 */ /* 0x000fe20008000000 */
[----:B------:R-:W-:Y:S01]  /*2190*/  UMOV UR18, UR34 ;  /* 0x0000002200127c82 */ /* 0x000fe20008000000 */
[----:B------:R-:W-:Y:S01]  /*21a0*/  UMOV UR11, UR19 ;  /* 0x00000013000b7c82 */ /* 0x000fe20008000000 */
[----:B------:R-:W-:Y:S01]  /*21b0*/  UMOV UR12, UR36 ;  /* 0x00000024000c7c82 */ /* 0x000fe20008000000 */
[----:B------:R-:W-:Y:S01]  /*21c0*/  UMOV UR9, UR33 ;  /* 0x0000002100097c82 */ /* 0x000fe20008000000 */
[----:B------:R-:W-:Y:S01]  /*21d0*/  UIADD3 UR13, UPT, UPT, UR13, 0x1, URZ ;  /* 0x000000010d0d7890 */ /* 0x000fe2000fffe0ff */
[----:B------:R1:W-:Y:S03]  /*21e0*/  UTMALDG.3D.MULTICAST [UR24], [UR4], UR10, desc[UR38] ;  /* 0x00002618040073b4 */ /* 0x0003e6000801180a */
[----:B------:R-:W-:Y:S01]  /*21f0*/  UISETP.NE.AND UP0, UPT, UR13, UR14, UPT ;  /* 0x0000000e0d00728c */ /* 0x000fe2000bf05270 */
[----:B------:R3:W-:Y:S01]  /*2200*/  UTMALDG.3D [UR16], [UR6], desc[UR38] ;  /* 0x00002610060075b4 */ /* 0x0007e20008011000 */
[----:B-1----:R-:W-:Y:S01]  /*2210*/  UMOV UR10, UR26 ;  /* 0x0000001a000a7c82 */ /* 0x002fe20008000000 */
[----:B------:R-:W-:Y:S01]  /*2220*/  UMOV UR4, UR23 ;  /* 0x0000001700047c82 */ /* 0x000fe20008000000 */
[----:B------:R3:W-:Y:S05]  /*2230*/  UTMALDG.3D [UR8], [UR6], desc[UR38] ;  /* 0x00002608060075b4 */ /* 0x0007ea0008011000 */
[----:B---3--:R-:W-:Y:S05]  /*2240*/  BRA.U UP0, `(.L_x_38) ;  /* 0xfffffffd00187547 */ /* 0x008fea000b83ffff */
.L_x_32:
[C---:B------:R-:W-:Y:S01]  /*2250*/  LEA R3, R11.reuse, UR21, 0x3 ;  /* 0x000000150b037c11 */ /* 0x040fe2000f8e18ff */
[----:B------:R-:W-:Y:S01]  /*2260*/  NOP ;  /* 0x0000000000007918 */ /* 0x000fe20000000000 */
[----:B-1----:R-:W-:Y:S02]  /*2270*/  SHF.L.U32 R0, R10, 0x1f, RZ ;  /* 0x0000001f0a007819 */ /* 0x002fe400000006ff */
[----:B------:R-:W-:Y:S02]  /*2280*/  LEA R4, R11, UR21, 0x4 ;  /* 0x000000150b047c11 */ /* 0x000fe4000f8e20ff */
[----:B--2-4-:R-:W1:Y:S02]  /*2290*/  SYNCS.PHASECHK.TRANS64.TRYWAIT P0, [R3+URZ+0xa0], R0 ;  /* 0x0000a000030075a7 */ /* 0x014e6400080011ff */
[----:B-1----:R-:W-:Y:S05]  /*22a0*/  @!P0 BRA `(.L_x_39) ;  /* 0x0000005800288947 */ /* 0x002fea0003800000 */
.L_x_127:
[----:B------:R-:W2:Y:S01]  /*22b0*/  LDS.128 R4, [R4+0x130] ;  /* 0x0001300004047984 */ /* 0x000ea20000000c00 */
[----:B------:R-:W-:Y:S01]  /*22c0*/  UISETP.GE.AND UP0, UPT, UR42, 0x1, UPT ;  /* 0x000000012a00788c */ /* 0x000fe2000bf06270 */
[----:B------:R-:W-:Y:S01]  /*22d0*/  @!PT LDS RZ, [RZ] ;  /* 0x00000000fffff984 */ /* 0x000fe20000000800 */
[----:B------:R-:W-:Y:S01]  /*22e0*/  @!PT LDS RZ, [RZ] ;  /* 0x00000000fffff984 */ /* 0x000fe20000000800 */
[----:B------:R-:W-:Y:S01]  /*22f0*/  @!PT LDS RZ, [RZ] ;  /* 0x00000000fffff984 */ /* 0x000fe20000000800 */
[----:B------:R-:W-:Y:S01]  /*2300*/  @!PT LDS RZ, [RZ] ;  /* 0x00000000fffff984 */ /* 0x000fe20000000800 */
[----:B------:R3:W-:Y:S06]  /*2310*/  MEMBAR.ALL.CTA ;  /* 0x0000000000007992 */ /* 0x0007ec0000008000 */
[----:B---3--:R-:W3:Y:S01]  /*2320*/  FENCE.VIEW.ASYNC.S ;  /* 0x00000000000073c6 */ /* 0x008ee20000000000 */
[----:B--2---:R-:W-:-:S13]  /*2330*/  LOP3.LUT P0, RZ, R6, 0x1, RZ, 0xc0, !PT ;  /* 0x0000000106ff7812 */ /* 0x004fda000780c0ff */
[----:B---3--:R-:W-:Y:S01]  /*2340*/  VOTEU.ANY UP1, P0 ;  /* 0x0000000000ff7886 */ /* 0x008fe20000020100 */
[----:B------:R-:W-:-:S13]  /*2350*/  PLOP3.LUT P0, PT, PT, PT, UP1, 0x80, 0x8 ;  /* 0x000000000008781c */ /* 0x000fda0003f0f018 */
[----:B-1----:R-:W-:Y:S02]  /*2360*/  @P0 LOP3.LUT R0, R5, 0xffff, RZ, 0xc0, !PT ;  /* 0x0000ffff05000812 */ /* 0x002fe400078ec0ff */
[----:B------:R-:W-:Y:S02]  /*2370*/  @P0 MOV R2, R4 ;  /* 0x0000000400020202 */ /* 0x000fe40000000f00 */
[----:B------:R-:W-:Y:S01]  /*2380*/  @P0 R2UR UR5, R0 ;  /* 0x00000000000502ca */ /* 0x000fe200000e0000 */
[----:B------:R-:W-:Y:S01]  /*2390*/  VIADD R0, R3, 0xb0 ;  /* 0x000000b003007836 */ /* 0x000fe20000000000 */
[----:B------:R-:W-:Y:S02]  /*23a0*/  @P0 SHF.R.U32.HI R4, RZ, 0x10, R5 ;  /* 0x00000010ff040819 */ /* 0x000fe40000011605 */
[----:B------:R-:W-:Y:S02]  /*23b0*/  @P0 R2UR UR6, R2 ;  /* 0x00000000020602ca */ /* 0x000fe400000e0000 */
[----:B------:R-:W-:-:S02]  /*23c0*/  PRMT R0, RZ, 0x654, R0 ;  /* 0x00000654ff007816 */ /* 0x000fc40000000000 */
[----:B------:R-:W-:Y:S02]  /*23d0*/  @P0 R2UR UR4, R4 ;  /* 0x00000000040402ca */ /* 0x000fe400000e0000 */
[----:B------:R1:W-:Y:S03]  /*23e0*/  SYNCS.ARRIVE.TRANS64.RED.A1T0 RZ, [R0+URZ], RZ ;  /* 0x000000ff00ff79a7 */ /* 0x0003e600081004ff */
[----:B------:R-:W-:-:S04]  /*23f0*/  @UP1 UMOV UR37, UR5 ;  /* 0x0000000500251c82 */ /* 0x000fc80008000000 */
[----:B------:R-:W-:-:S04]  /*2400*/  @UP1 UMOV UR43, UR6 ;  /* 0x00000006002b1c82 */ /* 0x000fc80008000000 */
[----:B------:R-:W-:Y:S01]  /*2410*/  @UP1 UMOV UR36, UR4 ;  /* 0x0000000400241c82 */ /* 0x000fe20008000000 */
[----:B------:R-:W-:Y:S05]  /*2420*/  BRA.U !UP0, `(.L_x_40) ;  /* 0x0000000108d47547 */ /* 0x000fea000b800000 */
[----:B------:R-:W2:Y:S01]  /*2430*/  LDCU.128 UR12, c[0x0][0xb10] ;  /* 0x00016200ff0c77ac */ /* 0x000ea20008000c00 */
[----:B------:R-:W3:Y:S01]  /*2440*/  LDCU UR22, c[0x0][0xb20] ;  /* 0x00016400ff1677ac */ /* 0x000ee20008000800 */
[----:B------:R-:W4:Y:S01]  /*2450*/  LDCU UR20, c[0x0][0xb0c] ;  /* 0x00016180ff1477ac */ /* 0x000f220008000800 */
[----:B------:R-:W1:Y:S01]  /*2460*/  LDCU.64 UR8, c[0x0][0xb28] ;  /* 0x00016500ff0877ac */ /* 0x000e620008000a00 */
[----:B------:R-:W-:Y:S02]  /*2470*/  UISETP.NE.AND UP3, UPT, UR42, 0x1, UPT ;  /* 0x000000012a00788c */ /* 0x000fe4000bf65270 */
[----:B--2---:R-:W-:Y:S02]  /*2480*/  UIMAD.WIDE.U32 UR6, UR44, UR15, URZ ;  /* 0x0000000f2c0672a5 */ /* 0x004fe4000f8e00ff */
[----:B------:R-:W-:Y:S02]  /*2490*/  UIMAD.WIDE.U32 UR4, UR45, UR12, URZ ;  /* 0x0000000c2d0472a5 */ /* 0x000fe4000f8e00ff */
[----:B------:R-:W-:-:S02]  /*24a0*/  UISETP.NE.AND UP0, UPT, UR14, 0x1, UPT ;  /* 0x000000010e00788c */ /* 0x000fc4000bf05270 */
[----:B------:R-:W-:Y:S01]  /*24b0*/  UIMAD.WIDE.U32 UR18, UR37, UR15, URZ ;  /* 0x0000000f251272a5 */ /* 0x000fe2000f8e00ff */
[----:B------:R-:W-:Y:S02]  /*24c0*/  UMOV UR6, UR7 ;  /* 0x0000000700067c82 */ /* 0x000fe40008000000 */
[----:B------:R-:W-:Y:S01]  /*24d0*/  UMOV UR4, UR5 ;  /* 0x0000000500047c82 */ /* 0x000fe20008000000 */
[----:B---3--:R-:W-:Y:S02]  /*24e0*/  USHF.R.U32.HI UR6, URZ, UR22, UR6 ;  /* 0x00000016ff067299 */ /* 0x008fe40008011606 */
[----:B----4-:R-:W-:Y:S02]  /*24f0*/  UISETP.NE.AND UP2, UPT, UR20, 0x1, UPT ;  /* 0x000000011400788c */ /* 0x010fe4000bf45270 */
[----:B------:R-:W-:Y:S02]  /*2500*/  USHF.R.U32.HI UR4, URZ, UR13, UR4 ;  /* 0x0000000dff047299 */ /* 0x000fe40008011604 */
[----:B------:R-:W-:-:S02]  /*2510*/  USEL UR5, UR44, UR6, !UP0 ;  /* 0x000000062c057287 */ /* 0x000fc4000c000000 */
[----:B------:R-:W-:Y:S02]  /*2520*/  USEL UR6, UR45, UR4, !UP2 ;  /* 0x000000042d067287 */ /* 0x000fe4000d000000 */
[----:B-1----:R-:W-:Y:S01]  /*2530*/  UIMAD.WIDE.U32 UR10, UR5, UR8, URZ ;  /* 0x00000008050a72a5 */ /* 0x002fe2000f8e00ff */
[----:B------:R-:W-:Y:S01]  /*2540*/  UMOV UR4, UR19 ;  /* 0x0000001300047c82 */ /* 0x000fe20008000000 */
[----:B------:R-:W-:Y:S02]  /*2550*/  UIMAD.WIDE.U32 UR16, UR43, UR12, URZ ;  /* 0x0000000c2b1072a5 */ /* 0x000fe4000f8e00ff */
[----:B------:R-:W-:-:S03]  /*2560*/  UIMAD.WIDE.U32 UR18, UR6, UR8, URZ ;  /* 0x00000008061272a5 */ /* 0x000fc6000f8e00ff */
[----:B------:R-:W-:Y:S01]  /*2570*/  UMOV UR10, UR11 ;  /* 0x0000000b000a7c82 */ /* 0x000fe20008000000 */
[----:B------:R-:W-:Y:S02]  /*2580*/  USHF.R.U32.HI UR4, URZ, UR22, UR4 ;  /* 0x00000016ff047299 */ /* 0x000fe40008011604 */
[----:B------:R-:W-:Y:S01]  /*2590*/  @UP3 USHF.R.U32.HI UR5, URZ, UR9, UR10 ;  /* 0x00000009ff053299 */ /* 0x000fe2000801160a */
[----:B------:R-:W-:Y:S01]  /*25a0*/  UMOV UR16, UR17 ;  /* 0x0000001100107c82 */ /* 0x000fe20008000000 */
[----:B------:R-:W-:Y:S01]  /*25b0*/  UMOV UR18, UR19 ;  /* 0x0000001300127c82 */ /* 0x000fe20008000000 */
[----:B------:R-:W-:Y:S02]  /*25c0*/  USHF.R.U32.HI UR13, URZ, UR13, UR16 ;  /* 0x0000000dff0d7299 */ /* 0x000fe40008011610 */
[----:B------:R-:W-:Y:S02]  /*25d0*/  USEL UR4, UR37, UR4, !UP0 ;  /* 0x0000000425047287 */ /* 0x000fe4000c000000 */
[----:B------:R-:W-:-:S02]  /*25e0*/  @UP3 USHF.R.U32.HI UR6, URZ, UR9, UR18 ;  /* 0x00000009ff063299 */ /* 0x000fc40008011612 */
[----:B------:R-:W-:Y:S02]  /*25f0*/  UIMAD UR7, UR42, UR5, URZ ;  /* 0x000000052a0772a4 */ /* 0x000fe4000f8e02ff */
[----:B------:R-:W-:Y:S02]  /*2600*/  USEL UR5, UR43, UR13, !UP2 ;  /* 0x0000000d2b057287 */ /* 0x000fe4000d000000 */
[----:B------:R-:W-:Y:S02]  /*2610*/  UIMAD UR10, UR42, UR6, URZ ;  /* 0x000000062a0a72a4 */ /* 0x000fe4000f8e02ff */
[----:B------:R-:W-:Y:S02]  /*2620*/  UISETP.GE.AND UP0, UPT, UR4, UR7, UPT ;  /* 0x000000070400728c */ /* 0x000fe4000bf06270 */
[----:B------:R-:W-:Y:S02]  /*2630*/  UIMAD.WIDE.U32 UR12, UR4, UR8, URZ ;  /* 0x00000008040c72a5 */ /* 0x000fe4000f8e00ff */
[----:B------:R-:W-:-:S02]  /*2640*/  UISETP.GE.OR UP0, UPT, UR5, UR10, UP0 ;  /* 0x0000000a0500728c */ /* 0x000fc40008706670 */
        /* <DEDUP_REMOVED lines=19> */
.L_x_40:
[----:B------:R-:W2:Y:S02]  /*2780*/  LDCU UR4, c[0x0][0xb30] ;  /* 0x00016600ff0477ac */ /* 0x000ea40008000800 */
[----:B--2---:R-:W-:-:S09]  /*2790*/  UISETP.NE.AND UP0, UPT, UR4, 0x1, UPT ;  /* 0x000000010400788c */ /* 0x004fd2000bf05270 */
[----:B------:R-:W-:Y:S05]  /*27a0*/  BRA.U UP0, `(.L_x_41) ;  /* 0x0000000100447547 */ /* 0x000fea000b800000 */
[----:B------:R-:W2:Y:S01]  /*27b0*/  LDCU.128 UR8, c[0x0][0xb10] ;  /* 0x00016200ff0877ac */ /* 0x000ea20008000c00 */
[----:B------:R-:W3:Y:S01]  /*27c0*/  LDCU UR12, c[0x0][0xb0c] ;  /* 0x00016180ff0c77ac */ /* 0x000ee20008000800 */
[----:B------:R-:W4:Y:S01]  /*27d0*/  LDCU UR13, c[0x0][0xb20] ;  /* 0x00016400ff0d77ac */ /* 0x000f220008000800 */
[----:B--2---:R-:W-:Y:S02]  /*27e0*/  UIMAD.WIDE.U32 UR6, UR43, UR8, URZ ;  /* 0x000000082b0672a5 */ /* 0x004fe4000f8e00ff */
[----:B------:R-:W-:Y:S02]  /*27f0*/  UIMAD.WIDE.U32 UR4, UR37, UR11, URZ ;  /* 0x0000000b250472a5 */ /* 0x000fe4000f8e00ff */
[----:B---3--:R-:W-:Y:S02]  /*2800*/  UISETP.NE.AND UP2, UPT, UR12, 0x1, UPT ;  /* 0x000000010c00788c */ /* 0x008fe4000bf45270 */
[----:B------:R-:W-:Y:S01]  /*2810*/  UISETP.NE.AND UP0, UPT, UR10, 0x1, UPT ;  /* 0x000000010a00788c */ /* 0x000fe2000bf05270 */
[----:B------:R-:W-:-:S02]  /*2820*/  UMOV UR6, UR7 ;  /* 0x0000000700067c82 */ /* 0x000fc40008000000 */
[----:B------:R-:W-:Y:S01]  /*2830*/  UMOV UR4, UR5 ;  /* 0x0000000500047c82 */ /* 0x000fe20008000000 */
[----:B------:R-:W-:Y:S02]  /*2840*/  USHF.R.U32.HI UR9, URZ, UR9, UR6 ;  /* 0x00000009ff097299 */ /* 0x000fe40008011606 */
[----:B----4-:R-:W-:Y:S02]  /*2850*/  USHF.R.U32.HI UR4, URZ, UR13, UR4 ;  /* 0x0000000dff047299 */ /* 0x010fe40008011604 */
[----:B------:R-:W-:Y:S02]  /*2860*/  USEL UR5, UR43, UR9, !UP2 ;  /* 0x000000092b057287 */ /* 0x000fe4000d000000 */
[----:B------:R-:W-:-:S04]  /*2870*/  USEL UR4, UR37, UR4, !UP0 ;  /* 0x0000000425047287 */ /* 0x000fc8000c000000 */
[----:B------:R-:W-:Y:S02]  /*2880*/  UIADD3 UR6, UPT, UPT, UR5, -UR4, URZ ;  /* 0x8000000405067290 */ /* 0x000fe4000fffe0ff */
[----:B------:R-:W-:Y:S02]  /*2890*/  UIADD3 UR4, UPT, UPT, -UR5, UR4, URZ ;  /* 0x0000000405047290 */ /* 0x000fe4000fffe1ff */
[----:B------:R-:W-:Y:S02]  /*28a0*/  UIMAD UR37, UR6, UR10, UR37 ;  /* 0x0000000a062572a4 */ /* 0x000fe4000f8e0225 */
[----:B------:R-:W-:-:S12]  /*28b0*/  UIMAD UR43, UR4, UR12, UR43 ;  /* 0x0000000c042b72a4 */ /* 0x000fd8000f8e022b */
.L_x_41:
[----:B------:R-:W-:Y:S01]  /*28c0*/  VIADD R11, R11, 0x1 ;  /* 0x000000010b0b7836 */ /* 0x000fe20000000000 */
[----:B------:R-:W-:Y:S02]  /*28d0*/  R2UR UR5, R48 ;  /* 0x00000000300572ca */ /* 0x000fe400000e0000 */
[----:B------:R-:W-:Y:S02]  /*28e0*/  R2UR UR4, R47 ;  /* 0x000000002f0472ca */ /* 0x000fe400000e0000 */
[C---:B------:R-:W-:Y:S02]  /*28f0*/  ISETP.NE.AND P0, PT, R11.reuse, 0x2, PT ;  /* 0x000000020b00780c */ /* 0x040fe40003f05270 */
[----:B------:R-:W-:Y:S02]  /*2900*/  PLOP3.LUT P1, PT, PT, PT, PT, 0x80, 0x8 ;  /* 0x000000000008781c */ /* 0x000fe40003f2f070 */
[----:B-1----:R-:W-:Y:S02]  /*2910*/  SEL R0, RZ, 0x1, P0 ;  /* 0x00000001ff007807 */ /* 0x002fe40000000000 */
[----:B------:R-:W-:-:S02]  /*2920*/  SEL R11, R11, RZ, P0 ;  /* 0x000000ff0b0b7207 */ /* 0x000fc40000000000 */
[----:B------:R-:W-:Y:S01]  /*2930*/  LOP3.LUT R10, R10, R0, RZ, 0x3c, !PT ;  /* 0x000000000a0a7212 */ /* 0x000fe200078e3cff */
[----:B------:R-:W-:Y:S02]  /*2940*/  UIADD3 UR25, UPT, UPT, UR43, UR5, URZ ;  /* 0x000000052b197290 */ /* 0x000fe4000fffe0ff */
[----:B------:R-:W-:Y:S01]  /*2950*/  UIADD3 UR26, UPT, UPT, UR37, UR4, URZ ;  /* 0x00000004251a7290 */ /* 0x000fe2000fffe0ff */
[----:B------:R-:W-:Y:S11]  /*2960*/  BRA.U UP1, `(.L_x_42) ;  /* 0xffffffed01d47547 */ /* 0x000ff6000b83ffff */
[----:B------:R-:W-:Y:S01]  /*2970*/  UIADD3 UR21, UPT, UPT, UR21, 0x30, URZ ;  /* 0x0000003015157890 */ /* 0x000fe2000fffe0ff */
[----:B------:R-:W-:-:S03]  /*2980*/  SHF.L.U32 R2, R12, 0x1f, RZ ;  /* 0x0000001f0c027819 */ /* 0x000fc600000006ff */
[----:B------:R-:W-:-:S09]  /*2990*/  ULEA UR4, UR23, UR21, 0x3 ;  /* 0x0000001517047291 */ /* 0x000fd2000f8e18ff */
[----:B------:R-:W1:Y:S02]  /*29a0*/  SYNCS.PHASECHK.TRANS64.TRYWAIT P0, [UR4], R2 ;  /* 0x00000002ff0075a7 */ /* 0x000e640008001104 */
[----:B-1----:R-:W-:Y:S05]  /*29b0*/  @!P0 BRA `(.L_x_43) ;  /* 0x0000005000788947 */ /* 0x002fea0003800000 */
.L_x_129:
[----:B------:R-:W-:-:S04]  /*29c0*/  UIADD3 UR4, UPT, UPT, UR23, 0x1, URZ ;  /* 0x0000000117047890 */ /* 0x000fc8000fffe0ff */
[----:B------:R-:W-:-:S04]  /*29d0*/  UISETP.NE.AND UP0, UPT, UR4, 0x6, UPT ;  /* 0x000000060400788c */ /* 0x000fc8000bf05270 */
[----:B------:R-:W-:Y:S02]  /*29e0*/  USEL UR6, URZ, 0x1, UP0 ;  /* 0x00000001ff067887 */ /* 0x000fe40008000000 */
[----:B------:R-:W-:-:S04]  /*29f0*/  USEL UR4, UR4, URZ, UP0 ;  /* 0x000000ff04047287 */ /* 0x000fc80008000000 */
[----:B------:R-:W-:Y:S01]  /*2a00*/  ULEA UR5, UR4, UR21, 0x3 ;  /* 0x0000001504057291 */ /* 0x000fe2000f8e18ff */
[----:B-1----:R-:W-:-:S04]  /*2a10*/  LOP3.LUT R2, R12, UR6, RZ, 0x3c, !PT ;  /* 0x000000060c027c12 */ /* 0x002fc8000f8e3cff */
[----:B------:R-:W-:-:S04]  /*2a20*/  SHF.L.U32 R3, R2, 0x1f, RZ ;  /* 0x0000001f02037819 */ /* 0x000fc800000006ff */
[----:B------:R-:W1:Y:S02]  /*2a30*/  SYNCS.PHASECHK.TRANS64.TRYWAIT P0, [UR5], R3 ;  /* 0x00000003ff0075a7 */ /* 0x000e640008001105 */
[----:B-1----:R-:W-:Y:S05]  /*2a40*/  @!P0 BRA `(.L_x_44) ;  /* 0x00000050006c8947 */ /* 0x002fea0003800000 */
.L_x_131:
[----:B------:R-:W-:-:S04]  /*2a50*/  UIADD3 UR4, UPT, UPT, UR4, 0x1, URZ ;  /* 0x0000000104047890 */ /* 0x000fc8000fffe0ff */
[----:B------:R-:W-:-:S04]  /*2a60*/  UISETP.NE.AND UP0, UPT, UR4, 0x6, UPT ;  /* 0x000000060400788c */ /* 0x000fc8000bf05270 */
[----:B------:R-:W-:Y:S02]  /*2a70*/  USEL UR6, URZ, 0x1, UP0 ;  /* 0x00000001ff067887 */ /* 0x000fe40008000000 */
[----:B------:R-:W-:-:S04]  /*2a80*/  USEL UR4, UR4, URZ, UP0 ;  /* 0x000000ff04047287 */ /* 0x000fc80008000000 */
[----:B------:R-:W-:Y:S01]  /*2a90*/  ULEA UR5, UR4, UR21, 0x3 ;  /* 0x0000001504057291 */ /* 0x000fe2000f8e18ff */
[----:B------:R-:W-:-:S04]  /*2aa0*/  LOP3.LUT R2, R2, UR6, RZ, 0x3c, !PT ;  /* 0x0000000602027c12 */ /* 0x000fc8000f8e3cff */
[----:B-1----:R-:W-:-:S04]  /*2ab0*/  SHF.L.U32 R3, R2, 0x1f, RZ ;  /* 0x0000001f02037819 */ /* 0x002fc800000006ff */
[----:B------:R-:W1:Y:S02]  /*2ac0*/  SYNCS.PHASECHK.TRANS64.TRYWAIT P0, [UR5], R3 ;  /* 0x00000003ff0075a7 */ /* 0x000e640008001105 */
[----:B-1----:R-:W-:Y:S05]  /*2ad0*/  @!P0 BRA `(.L_x_45) ;  /* 0x0000005000608947 */ /* 0x002fea0003800000 */
.L_x_133:
        /* <DEDUP_REMOVED lines=9> */
.L_x_135:
        /* <DEDUP_REMOVED lines=9> */
.L_x_137:
[----:B------:R-:W-:-:S04]  /*2c00*/  UIADD3 UR4, UPT, UPT, UR4, 0x1, URZ ;  /* 0x0000000104047890 */ /* 0x000fc8000fffe0ff */
[----:B------:R-:W-:-:S04]  /*2c10*/  UISETP.NE.AND UP0, UPT, UR4, 0x6, UPT ;  /* 0x000000060400788c */ /* 0x000fc8000bf05270 */
[----:B------:R-:W-:Y:S02]  /*2c20*/  USEL UR5, URZ, 0x1, UP0 ;  /* 0x00000001ff057887 */ /* 0x000fe40008000000 */
[----:B------:R-:W-:-:S04]  /*2c30*/  USEL UR4, UR4, URZ, UP0 ;  /* 0x000000ff04047287 */ /* 0x000fc80008000000 */
[----:B------:R-:W-:Y:S01]  /*2c40*/  ULEA UR4, UR4, UR21, 0x3 ;  /* 0x0000001504047291 */ /* 0x000fe2000f8e18ff */
[----:B------:R-:W-:-:S04]  /*2c50*/  LOP3.LUT R2, R2, UR5, RZ, 0x3c, !PT ;  /* 0x0000000502027c12 */ /* 0x000fc8000f8e3cff */
[----:B------:R-:W-:Y:S01]  /*2c60*/  SHF.L.U32 R2, R2, 0x1f, RZ ;  /* 0x0000001f02027819 */ /* 0x000fe200000006ff */
[----:B-1----:R-:W-:-:S07]  /*2c70*/  IMAD.U32 R0, RZ, RZ, UR4 ;  /* 0x00000004ff007e24 */ /* 0x002fce000f8e00ff */
.L_x_48:
[----:B-1----:R1:W2:Y:S02]  /*2c80*/  SYNCS.PHASECHK.TRANS64.TRYWAIT P0, [R0+URZ], R2 ;  /* 0x00000002000075a7 */ /* 0x0022a400080011ff */
[----:B--2---:R-:W-:Y:S05]  /*2c90*/  @!P0 NANOSLEEP.SYNCS 0x989680 ;  /* 0x009896800000895d */ /* 0x004fea0003900000 */
[----:B------:R-:W2:Y:S02]  /*2ca0*/  @!P0 SYNCS.PHASECHK.TRANS64 P0, [R0+URZ], R2 ;  /* 0x00000002000085a7 */ /* 0x000ea400080010ff */
[----:B--2---:R-:W-:Y:S05]  /*2cb0*/  @P0 EXIT ;  /* 0x000000000000094d */ /* 0x004fea0003800000 */
[----:B------:R-:W-:Y:S05]  /*2cc0*/  BRA `(.L_x_48) ;  /* 0xfffffffc00ec7947 */ /* 0x000fea000383ffff */
.L_x_22:
[----:B------:R-:W-:-:S04]  /*2cd0*/  UISETP.NE.AND UP0, UPT, UR54, URZ, UPT ;  /* 0x000000ff3600728c */ /* 0x000fc8000bf05270 */
[----:B------:R-:W-:-:S09]  /*2ce0*/  UISETP.NE.OR UP0, UPT, UR22, 0x1, UP0 ;  /* 0x000000011600788c */ /* 0x000fd20008705670 */
[----:B------:R-:W-:Y:S05]  /*2cf0*/  BRA.U UP0, `(.L_x_49) ;  /* 0x0000000500487547 */ /* 0x000fea000b800000 */
[----:B------:R-:W-:Y:S01]  /*2d00*/  ISETP.GE.U32.AND P2, PT, R0, 0x4, PT ;  /* 0x000000040000780c */ /* 0x000fe20003f46070 */
[----:B------:R-:W-:Y:S01]  /*2d10*/  IMAD.MOV.U32 R12, RZ, RZ, 0x1 ;  /* 0x00000001ff0c7424 */ /* 0x000fe200078e00ff */
[----:B------:R-:W-:Y:S02]  /*2d20*/  CS2R R10, SRZ ;  /* 0x00000000000a7805 */ /* 0x000fe4000001ff00 */
[----:B------:R-:W-:Y:S01]  /*2d30*/  CS2R R8, SRZ ;  /* 0x0000000000087805 */ /* 0x000fe2000001ff00 */
[----:B------:R-:W-:Y:S01]  /*2d40*/  UMOV UR6, 0x400 ;  /* 0x0000040000067882 */ /* 0x000fe20000000000 */
[----:B------:R-:W-:Y:S01]  /*2d50*/  UMOV UR5, URZ ;  /* 0x000000ff00057c82 */ /* 0x000fe20008000000 */
[----:B------:R-:W-:-:S12]  /*2d60*/  ULEA UR6, UR54, UR6, 0x18 ;  /* 0x0000000636067291 */ /* 0x000fd8000f8ec0ff */
.L_x_53:
[----:B------:R-:W-:Y:S02]  /*2d70*/  LEA R2, R8, UR6, 0x3 ;  /* 0x0000000608027c11 */ /* 0x000fe4000f8e18ff */
[----:B------:R-:W-:-:S03]  /*2d80*/  SHF.L.U32 R4, R9, 0x1f, RZ ;  /* 0x0000001f09047819 */ /* 0x000fc600000006ff */
[----:B------:R-:W-:Y:S01]  /*2d90*/  VIADD R5, R2, 0x110 ;  /* 0x0000011002057836 */ /* 0x000fe20000000000 */
[----:B------:R-:W1:Y:S02]  /*2da0*/  SYNCS.PHASECHK.TRANS64.TRYWAIT P0, [R2+URZ+0x100], R4 ;  /* 0x00010004020075a7 */ /* 0x000e6400080011ff */
[----:B-1----:R-:W-:Y:S05]  /*2db0*/  @!P0 BRA `(.L_x_50) ;  /* 0x0000004c00f08947 */ /* 0x002fea0003800000 */
.L_x_138:
[----:B------:R-:W-:Y:S01]  /*2dc0*/  ULEA UR4, UR5, UR6, 0x3 ;  /* 0x0000000605047291 */ /* 0x000fe2000f8e18ff */
[----:B-1----:R-:W-:Y:S01]  /*2dd0*/  PRMT R2, RZ, 0x654, R5 ;  /* 0x00000654ff027816 */ /* 0x002fe20000000005 */
[----:B------:R-:W-:Y:S01]  /*2de0*/  @!P2 IMAD.MOV.U32 R4, RZ, RZ, 0x10 ;  /* 0x00000010ff04a424 */ /* 0x000fe200078e00ff */
[----:B------:R-:W-:Y:S01]  /*2df0*/  SHF.L.U32 R5, R12, 0x1f, RZ ;  /* 0x0000001f0c057819 */ /* 0x000fe200000006ff */
[----:B------:R-:W-:Y:S01]  /*2e00*/  UIADD3 UR7, UPT, UPT, UR4, 0xa0, URZ ;  /* 0x000000a004077890 */ /* 0x000fe2000fffe0ff */
[----:B------:R1:W-:Y:S05]  /*2e10*/  SYNCS.ARRIVE.TRANS64.RED.A1T0 RZ, [R2+URZ], RZ ;  /* 0x000000ff02ff79a7 */ /* 0x0003ea00081004ff */
[----:B------:R-:W-:Y:S01]  /*2e20*/  IMAD.U32 R6, RZ, RZ, UR7 ;  /* 0x00000007ff067e24 */ /* 0x000fe2000f8e00ff */
[----:B------:R-:W2:Y:S04]  /*2e30*/  SYNCS.PHASECHK.TRANS64.TRYWAIT P0, [UR4+0xb0], R5 ;  /* 0x0000b005ff0075a7 */ /* 0x000ea80008001104 */
[----:B------:R-:W-:Y:S01]  /*2e40*/  PRMT R6, R0, 0x654, R6 ;  /* 0x0000065400067816 */ /* 0x000fe20000000006 */
[----:B-12---:R-:W-:Y:S06]  /*2e50*/  @!P0 BRA `(.L_x_51) ;  /* 0x0000004c00dc8947 */ /* 0x006fec0003800000 */
.L_x_140:
[----:B------:R-:W-:Y:S01]  /*2e60*/  ULEA UR8, UR5, UR6, 0x4 ;  /* 0x0000000605087291 */ /* 0x000fe2000f8e20ff */
[----:B------:R-:W-:Y:S01]  /*2e70*/  SEL R3, R6, R3, !P2 ;  /* 0x0000000306037207 */ /* 0x000fe20005000000 */
[----:B------:R-:W-:Y:S01]  /*2e80*/  UIADD3 UR9, UPT, UPT, UR4, 0xa0, URZ ;  /* 0x000000a004097890 */ /* 0x000fe2000fffe0ff */
[----:B-1----:R-:W-:Y:S01]  /*2e90*/  LEA R2, R11, UR6, 0x3 ;  /* 0x000000060b027c11 */ /* 0x002fe2000f8e18ff */
[----:B------:R-:W-:Y:S01]  /*2ea0*/  UIADD3 UR8, UPT, UPT, UR8, 0x130, URZ ;  /* 0x0000013008087890 */ /* 0x000fe2000fffe0ff */
[----:B------:R1:W-:Y:S01]  /*2eb0*/  @!P2 SYNCS.ARRIVE.TRANS64.RED RZ, [R3+URZ], R4 ;  /* 0x0000000403ffa9a7 */ /* 0x0003e200080004ff */
[----:B------:R-:W-:Y:S01]  /*2ec0*/  UIADD3 UR4, UPT, UPT, UR5, 0x1, URZ ;  /* 0x0000000105047890 */ /* 0x000fe2000fffe0ff */
[----:B------:R-:W-:-:S03]  /*2ed0*/  VIADD R8, R8, 0x1 ;  /* 0x0000000108087836 */ /* 0x000fc60000000000 */
[----:B------:R-:W-:Y:S02]  /*2ee0*/  UISETP.NE.AND UP0, UPT, UR4, 0x2, UPT ;  /* 0x000000020400788c */ /* 0x000fe4000bf05270 */
[----:B------:R-:W-:Y:S01]  /*2ef0*/  ISETP.NE.AND P0, PT, R8, 0x2, PT ;  /* 0x000000020800780c */ /* 0x000fe20003f05270 */
[----:B------:R-:W-:Y:S06]  /*2f00*/  UGETNEXTWORKID.BROADCAST [UR8], [UR9] ;  /* 0x00000000080073ca */ /* 0x000fec0008000100 */
[----:B------:R-:W-:Y:S02]  /*2f10*/  USEL UR7, URZ, 0x1, UP0 ;  /* 0x00000001ff077887 */ /* 0x000fe40008000000 */
[----:B------:R-:W-:-:S04]  /*2f20*/  USEL UR5, UR4, URZ, UP0 ;  /* 0x000000ff04057287 */ /* 0x000fc80008000000 */
[----:B------:R-:W-:Y:S02]  /*2f30*/  LOP3.LUT R12, R12, UR7, RZ, 0x3c, !PT ;  /* 0x000000070c0c7c12 */ /* 0x000fe4000f8e3cff */
[----:B-1----:R-:W-:-:S04]  /*2f40*/  SHF.L.U32 R4, R10, 0x1f, RZ ;  /* 0x0000001f0a047819 */ /* 0x002fc800000006ff */
[----:B------:R-:W1:Y:S02]  /*2f50*/  SYNCS.PHASECHK.TRANS64.TRYWAIT P1, [R2+URZ+0xa0], R4 ;  /* 0x0000a004020075a7 */ /* 0x000e6400080211ff */
[----:B-1----:R-:W-:Y:S05]  /*2f60*/  @!P1 BRA `(.L_x_52) ;  /* 0x0000004c00b09947 */ /* 0x002fea0003800000 */
.L_x_141:
[C---:B-1----:R-:W-:Y:S01]  /*2f70*/  LEA R4, R11.reuse, UR6, 0x4 ;  /* 0x000000060b047c11 */ /* 0x042fe2000f8e20ff */
[----:B------:R-:W-:Y:S01]  /*2f80*/  VIADD R2, R2, 0xb0 ;  /* 0x000000b002027836 */ /* 0x000fe20000000000 */
[----:B------:R-:W-:Y:S01]  /*2f90*/  SEL R8, R8, RZ, P0 ;  /* 0x000000ff08087207 */ /* 0x000fe20000000000 */
[----:B------:R-:W-:-:S03]  /*2fa0*/  VIADD R11, R11, 0x1 ;  /* 0x000000010b0b7836 */ /* 0x000fc60000000000 */
[----:B------:R-:W1:Y:S01]  /*2fb0*/  LDS.128 R4, [R4+0x130] ;  /* 0x0001300004047984 */ /* 0x000e620000000c00 */
[----:B------:R-:W-:Y:S02]  /*2fc0*/  PRMT R2, RZ, 0x654, R2 ;  /* 0x00000654ff027816 */ /* 0x000fe40000000002 */
[C---:B------:R-:W-:Y:S01]  /*2fd0*/  ISETP.NE.AND P1, PT, R11.reuse, 0x2, PT ;  /* 0x000000020b00780c */ /* 0x040fe20003f25270 */
[----:B------:R-:W-:Y:S01]  /*2fe0*/  @!PT LDS RZ, [RZ] ;  /* 0x00000000fffff984 */ /* 0x000fe20000000800 */
[----:B------:R-:W-:Y:S01]  /*2ff0*/  @!PT LDS RZ, [RZ] ;  /* 0x00000000fffff984 */ /* 0x000fe20000000800 */
[----:B------:R-:W-:Y:S01]  /*3000*/  @!PT LDS RZ, [RZ] ;  /* 0x00000000fffff984 */ /* 0x000fe20000000800 */
[----:B------:R-:W-:Y:S01]  /*3010*/  @!PT LDS RZ, [RZ] ;  /* 0x00000000fffff984 */ /* 0x000fe20000000800 */
[----:B------:R2:W-:Y:S06]  /*3020*/  MEMBAR.ALL.CTA ;  /* 0x0000000000007992 */ /* 0x0005ec0000008000 */
[----:B--2---:R-:W2:Y:S01]  /*3030*/  FENCE.VIEW.ASYNC.S ;  /* 0x00000000000073c6 */ /* 0x004ea20000000000 */
[----:B------:R-:W-:Y:S01]  /*3040*/  SEL R11, R11, RZ, P1 ;  /* 0x000000ff0b0b7207 */ /* 0x000fe20000800000 */
[----:B--2---:R2:W-:Y:S01]  /*3050*/  SYNCS.ARRIVE.TRANS64.RED.A1T0 RZ, [R2+URZ], RZ ;  /* 0x000000ff02ff79a7 */ /* 0x0045e200081004ff */
[----:B-1----:R-:W-:-:S02]  /*3060*/  LOP3.LUT P3, RZ, R6, 0x1, RZ, 0xc0, !PT ;  /* 0x0000000106ff7812 */ /* 0x002fc4000786c0ff */
[----:B------:R-:W-:-:S04]  /*3070*/  SEL R4, RZ, 0x1, P1 ;  /* 0x00000001ff047807 */ /* 0x000fc80000800000 */
[----:B------:R-:W-:Y:S02]  /*3080*/  LOP3.LUT R10, R10, R4, RZ, 0x3c, !PT ;  /* 0x000000040a0a7212 */ /* 0x000fe400078e3cff */
[----:B--2---:R-:W-:-:S04]  /*3090*/  SEL R2, RZ, 0x1, P0 ;  /* 0x00000001ff027807 */ /* 0x004fc80000000000 */
[----:B------:R-:W-:Y:S01]  /*30a0*/  LOP3.LUT R9, R9, R2, RZ, 0x3c, !PT ;  /* 0x0000000209097212 */ /* 0x000fe200078e3cff */
[----:B------:R-:W-:Y:S06]  /*30b0*/  @P3 BRA `(.L_x_53) ;  /* 0xfffffffc002c3947 */ /* 0x000fec000383ffff */
[----:B------:R-:W-:Y:S01]  /*30c0*/  ULEA UR4, UR5, UR6, 0x3 ;  /* 0x0000000605047291 */ /* 0x000fe2000f8e18ff */
[----:B------:R-:W-:-:S08]  /*30d0*/  SHF.L.U32 R2, R12, 0x1f, RZ ;  /* 0x0000001f0c027819 */ /* 0x000fd000000006ff */
[----:B------:R-:W1:Y:S02]  /*30e0*/  SYNCS.PHASECHK.TRANS64 P0, [UR4+0xb0], R2 ;  /* 0x0000b002ff0075a7 */ /* 0x000e640008001004 */
[----:B-1----:R-:W-:Y:S05]  /*30f0*/  @P0 BRA `(.L_x_54) ;  /* 0x0000000000080947 */ /* 0x002fea0003800000 */
[----:B------:R-:W1:Y:S02]  /*3100*/  SYNCS.PHASECHK.TRANS64.TRYWAIT P0, [UR4+0xb0], R2 ;  /* 0x0000b002ff0075a7 */ /* 0x000e640008001104 */
[----:B-1----:R-:W-:Y:S05]  /*3110*/  @!P0 BRA `(.L_x_55) ;  /* 0x0000004c00588947 */ /* 0x002fea0003800000 */
.L_x_54:
[----:B------:R-:W-:-:S04]  /*3120*/  UIADD3 UR7, UPT, UPT, UR5, 0x1, URZ ;  /* 0x0000000105077890 */ /* 0x000fc8000fffe0ff */
[----:B------:R-:W-:-:S04]  /*3130*/  UISETP.NE.AND UP0, UPT, UR7, 0x2, UPT ;  /* 0x000000020700788c */ /* 0x000fc8000bf05270 */
[----:B------:R-:W-:Y:S02]  /*3140*/  USEL UR8, URZ, 0x1, UP0 ;  /* 0x00000001ff087887 */ /* 0x000fe40008000000 */
[----:B------:R-:W-:-:S04]  /*3150*/  USEL UR7, UR7, URZ, UP0 ;  /* 0x000000ff07077287 */ /* 0x000fc80008000000 */
[----:B------:R-:W-:Y:S01]  /*3160*/  ULEA UR7, UR7, UR6, 0x3 ;  /* 0x0000000607077291 */ /* 0x000fe2000f8e18ff */
[----:B-1----:R-:W-:-:S04]  /*3170*/  LOP3.LUT R2, R12, UR8, RZ, 0x3c, !PT ;  /* 0x000000080c027c12 */ /* 0x002fc8000f8e3cff */
[----:B------:R-:W-:-:S04]  /*3180*/  SHF.L.U32 R0, R2, 0x1f, RZ ;  /* 0x0000001f02007819 */ /* 0x000fc800000006ff */
[----:B------:R-:W1:Y:S02]  /*3190*/  SYNCS.PHASECHK.TRANS64 P0, [UR7+0xb0], R0 ;  /* 0x0000b000ff0075a7 */ /* 0x000e640008001007 */
[----:B-1----:R-:W-:Y:S05]  /*31a0*/  @P0 EXIT ;  /* 0x000000000000094d */ /* 0x002fea0003800000 */
[----:B------:R-:W-:Y:S02]  /*31b0*/  SHF.L.U32 R2, R2, 0x1f, RZ ;  /* 0x0000001f02027819 */ /* 0x000fe400000006ff */
[----:B------:R-:W-:-:S07]  /*31c0*/  MOV R0, UR7 ;  /* 0x0000000700007c02 */ /* 0x000fce0008000f00 */
.L_x_56:
[----:B-1----:R1:W2:Y:S02]  /*31d0*/  SYNCS.PHASECHK.TRANS64.TRYWAIT P0, [R0+URZ+0xb0], R2 ;  /* 0x0000b002000075a7 */ /* 0x0022a400080011ff */
[----:B--2---:R-:W-:Y:S05]  /*31e0*/  @!P0 NANOSLEEP.SYNCS 0x989680 ;  /* 0x009896800000895d */ /* 0x004fea0003900000 */
[----:B------:R-:W2:Y:S02]  /*31f0*/  @!P0 SYNCS.PHASECHK.TRANS64 P0, [R0+URZ+0xb0], R2 ;  /* 0x0000b002000085a7 */ /* 0x000ea400080010ff */
[----:B--2---:R-:W-:Y:S05]  /*3200*/  @P0 EXIT ;  /* 0x000000000000094d */ /* 0x004fea0003800000 */
[----:B------:R-:W-:Y:S05]  /*3210*/  BRA `(.L_x_56) ;  /* 0xfffffffc00ec7947 */ /* 0x000fea000383ffff */
.L_x_49:
[----:B------:R-:W-:Y:S05]  /*3220*/  BRA.U UP4, `(.L_x_57) ;  /* 0x0000001104447547 */ /* 0x000fea000b800000 */
[----:B------:R-:W-:Y:S01]  /*3230*/  UMOV UR4, 0x40 ;  /* 0x0000004000047882 */ /* 0x000fe20000000000 */
[----:B------:R-:W-:Y:S01]  /*3240*/  NOP ;  /* 0x0000000000007918 */ /* 0x000fe20000000000 */
[----:B------:R-:W-:Y:S01]  /*3250*/  ULEA UR5, UR54, UR4, 0x18 ;  /* 0x0000000436057291 */ /* 0x000fe2000f8ec0ff */
[----:B------:R-:W-:Y:S02]  /*3260*/  UMOV UR6, 0x400 ;  /* 0x0000040000067882 */ /* 0x000fe40000000000 */
[----:B------:R-:W-:-:S06]  /*3270*/  ULEA UR6, UR54, UR6, 0x18 ;  /* 0x0000000636067291 */ /* 0x000fcc000f8ec0ff */
[----:B------:R-:W1:Y:S02]  /*3280*/  LDS.U8 R0, [UR5+0x1c] ;  /* 0x00001c05ff007984 */ /* 0x000e640008000000 */
[----:B-1----:R-:W-:-:S13]  /*3290*/  ISETP.NE.AND P0, PT, R0, RZ, PT ;  /* 0x000000ff0000720c */ /* 0x002fda0003f05270 */
[----:B------:R-:W-:Y:S05]  /*32a0*/  @P0 BRA `(.L_x_58) ;  /* 0x0000000000580947 */ /* 0x000fea0003800000 */
[----:B------:R-:W-:-:S13]  /*32b0*/  ELECT P0, URZ, PT ;  /* 0x0000000000ff782f */ /* 0x000fda0003800000 */
[----:B------:R-:W-:Y:S05]  /*32c0*/  @!P0 BRA `(.L_x_59) ;  /* 0x0000000000608947 */ /* 0x000fea0003800000 */
[----:B------:R-:W-:Y:S01]  /*32d0*/  UMOV UR4, 0x10 ;  /* 0x0000001000047882 */ /* 0x000fe20000000000 */
[----:B------:R-:W-:Y:S01]  /*32e0*/  HFMA2 R0, -RZ, RZ, 0, 5.9604644775390625e-08 ;  /* 0x00000001ff007431 */ /* 0x000fe200000001ff */
[----:B------:R-:W-:-:S03]  /*32f0*/  MOV R3, 0xffff ;  /* 0x0000ffff00037802 */ /* 0x000fc60000000f00 */
[----:B------:R-:W-:Y:S04]  /*3300*/  DEPBAR.LE SB1, 0x36 ;  /* 0x00009d800000791a */ /* 0x000fe80000000000 */
[----:B------:R-:W1:Y:S02]  /*3310*/  UTCATOMSWS.FIND_AND_SET.ALIGN UP0, UR4, UR4 ;  /* 0x00000004000475e3 */ /* 0x000e640008000800 */
[----:B-1----:R-:W-:Y:S01]  /*3320*/  MOV R4, UR4 ;  /* 0x0000000400047c02 */ /* 0x002fe20008000f00 */
[----:B------:R-:W-:Y:S06]  /*3330*/  BRA.U UP0, `(.L_x_60) ;  /* 0x0000000100187547 */ /* 0x000fec000b800000 */
.L_x_61:
[----:B------:R-:W-:Y:S05]  /*3340*/  NANOSLEEP 0x64 ;  /* 0x000000640000795d */ /* 0x000fea0003800000 */
[----:B------:R-:W-:-:S05]  /*3350*/  UMOV UR4, 0x10 ;  /* 0x0000001000047882 */ /* 0x000fca0000000000 */
[----:B------:R-:W-:Y:S04]  /*3360*/  DEPBAR.LE SB1, 0x36 ;  /* 0x00009d800000791a */ /* 0x000fe80000000000 */
[----:B------:R-:W1:Y:S02]  /*3370*/  UTCATOMSWS.FIND_AND_SET.ALIGN UP0, UR4, UR4 ;  /* 0x00000004000475e3 */ /* 0x000e640008000800 */
[----:B-1----:R-:W-:Y:S01]  /*3380*/  MOV R4, UR4 ;  /* 0x0000000400047c02 */ /* 0x002fe20008000f00 */
[----:B------:R-:W-:Y:S05]  /*3390*/  BRA.U !UP0, `(.L_x_61) ;  /* 0xfffffffd08e87547 */ /* 0x000fea000b83ffff */
.L_x_60:
[-C--:B------:R-:W-:Y:S02]  /*33a0*/  SHF.L.U32 R3, R3, R4.reuse, RZ ;  /* 0x0000000403037219 */ /* 0x080fe400000006ff */
[----:B------:R-:W-:Y:S01]  /*33b0*/  SHF.L.U32 R0, R0, R4, RZ ;  /* 0x0000000400007219 */ /* 0x000fe200000006ff */
[----:B------:R-:W-:Y:S02]  /*33c0*/  IMAD.SHL.U32 R4, R4, 0x20, RZ ;  /* 0x0000002004047824 */ /* 0x000fe400078e00ff */
[----:B------:R1:W-:Y:S04]  /*33d0*/  ATOMS.OR RZ, [UR5+0x14], R3 ;  /* 0x00001403ffff798c */ /* 0x0003e8000b000005 */
[----:B------:R1:W-:Y:S04]  /*33e0*/  ATOMS.OR RZ, [UR5+0x18], R0 ;  /* 0x00001800ffff798c */ /* 0x0003e8000b000005 */
[----:B------:R1:W-:Y:S01]  /*33f0*/  STS [UR6+0x150], R4 ;  /* 0x00015004ff007988 */ /* 0x0003e20008000806 */
[----:B------:R-:W-:Y:S05]  /*3400*/  BRA `(.L_x_59) ;  /* 0x0000000000107947 */ /* 0x000fea0003800000 */
.L_x_58:
[----:B------:R-:W-:Y:S02]  /*3410*/  MOV R0, 0xffffffff ;  /* 0xffffffff00007802 */ /* 0x000fe40000000f00 */
[----:B------:R-:W-:-:S03]  /*3420*/  MOV R4, 0x3450 ;  /* 0x0000345000047802 */ /* 0x000fc60000000f00 */
[----:B------:R1:W-:Y:S04]  /*3430*/  STS [UR6+0x150], R0 ;  /* 0x00015000ff007988 */ /* 0x0003e80008000806 */
[----:B-1---5:R-:W-:Y:S05]  /*3440*/  CALL.REL.NOINC `($__internal_1_$__cuda_sm10x_tcgen05_guardrail_trap_phase_invalid_during_alloc) ;  /* 0x0000005000307944 */ /* 0x022fea0003c00000 */
.L_x_59:
[----:B------:R-:W-:Y:S05]  /*3450*/  WARPSYNC.ALL ;  /* 0x0000000000007948 */ /* 0x000fea0003800000 */
[----:B------:R-:W2:Y:S01]  /*3460*/  S2UR UR4, SR_CgaCtaId ;  /* 0x00000000000479c3 */ /* 0x000ea20000008800 */
[----:B------:R-:W-:Y:S01]  /*3470*/  UMOV UR41, 0x400 ;  /* 0x0000040000297882 */ /* 0x000fe20000000000 */
[----:B------:R-:W-:-:S06]  /*3480*/  NOP ;  /* 0x0000000000007918 */ /* 0x000fcc0000000000 */
[----:B------:R-:W-:Y:S06]  /*3490*/  BAR.ARV 0x6, 0xa0 ;  /* 0x0182800000007b1d */ /* 0x000fec0000002000 */
[----:B------:R-:W3:Y:S01]  /*34a0*/  LDCU UR6, c[0x0][0x38c] ;  /* 0x00007180ff0677ac */ /* 0x000ee20008000800 */
[----:B------:R-:W-:Y:S01]  /*34b0*/  LOP3.LUT R2, R2, 0xffff, RZ, 0xc0, !PT ;  /* 0x0000ffff02027812 */ /* 0x000fe200078ec0ff */
[----:B------:R-:W-:Y:S01]  /*34c0*/  IMAD.MOV.U32 R11, RZ, RZ, 0x1 ;  /* 0x00000001ff0b7424 */ /* 0x000fe200078e00ff */
[----:B------:R-:W-:Y:S01]  /*34d0*/  CS2R R8, SRZ ;  /* 0x0000000000087805 */ /* 0x000fe2000001ff00 */
[----:B------:R-:W4:Y:S01]  /*34e0*/  LDCU UR7, c[0x0][0x38c] ;  /* 0x00007180ff0777ac */ /* 0x000f220008000800 */
[----:B------:R-:W-:Y:S01]  /*34f0*/  R2UR UR42, R2 ;  /* 0x00000000022a72ca */ /* 0x000fe200000e0000 */
[----:B------:R-:W-:Y:S01]  /*3500*/  IMAD.MOV.U32 R10, RZ, RZ, RZ ;  /* 0x000000ffff0a7224 */ /* 0x000fe200078e00ff */
[----:B------:R-:W-:Y:S01]  /*3510*/  UMOV UR45, URZ ;  /* 0x000000ff002d7c82 */ /* 0x000fe20008000000 */
[----:B------:R-:W-:Y:S01]  /*3520*/  UMOV UR39, URZ ;  /* 0x000000ff00277c82 */ /* 0x000fe20008000000 */
[----:B--2---:R-:W-:Y:S01]  /*3530*/  ULEA UR41, UR4, UR41, 0x18 ;  /* 0x0000002904297291 */ /* 0x004fe2000f8ec0ff */
[----:B------:R-:W-:Y:S01]  /*3540*/  UMOV UR62, 0x0 ;  /* 0x00000000003e7882 */ /* 0x000fe20000000000 */
[----:B------:R-:W-:-:S02]  /*3550*/  UMOV UR63, 0x4100490 ;  /* 0x04100490003f7882 */ /* 0x000fc40000000000 */
[----:B------:R-:W-:Y:S02]  /*3560*/  UIADD3 UR5, UPT, UPT, UR41, 0x3400, URZ ;  /* 0x0000340029057890 */ /* 0x000fe4000fffe0ff */
[----:B------:R-:W-:Y:S02]  /*3570*/  UIADD3 UR4, UPT, UPT, UR41, 0x1b400, URZ ;  /* 0x0001b40029047890 */ /* 0x000fe4000fffe0ff */
[----:B---3--:R-:W-:Y:S01]  /*3580*/  UIADD3 UR6, UPT, UPT, UR6, 0x7f, URZ ;  /* 0x0000007f06067890 */ /* 0x008fe2000fffe0ff */
[----:B-1----:R-:W1:Y:S01]  /*3590*/  LDS R0, [UR41+0x150] ;  /* 0x00015029ff007984 */ /* 0x002e620008000800 */
[----:B------:R-:W-:Y:S02]  /*35a0*/  USHF.R.U32.HI UR5, URZ, 0x4, UR5 ;  /* 0x00000004ff057899 */ /* 0x000fe40008011605 */
[----:B------:R-:W-:Y:S02]  /*35b0*/  USHF.R.S32.HI UR47, URZ, 0x1f, UR6 ;  /* 0x0000001fff2f7899 */ /* 0x000fe40008011406 */
[----:B------:R-:W-:-:S02]  /*35c0*/  USHF.R.U32.HI UR4, URZ, 0x4, UR4 ;  /* 0x00000004ff047899 */ /* 0x000fc40008011604 */
[----:B------:R-:W-:Y:S02]  /*35d0*/  ULEA.HI UR47, UR47, UR6, URZ, 0x7 ;  /* 0x000000062f2f7291 */ /* 0x000fe4000f8f38ff */
[----:B------:R-:W-:Y:S02]  /*35e0*/  ULOP3.LUT UR5, UR5, 0x3fff, URZ, 0xc0, !UPT ;  /* 0x00003fff05057892 */ /* 0x000fe4000f8ec0ff */
[----:B------:R-:W-:Y:S02]  /*35f0*/  USHF.R.S32.HI UR47, URZ, 0x7, UR47 ;  /* 0x00000007ff2f7899 */ /* 0x000fe4000801142f */
[----:B------:R-:W-:Y:S02]  /*3600*/  ULOP3.LUT UR4, UR4, 0x3fff, URZ, 0xc0, !UPT ;  /* 0x00003fff04047892 */ /* 0x000fe4000f8ec0ff */
[----:B------:R-:W-:Y:S01]  /*3610*/  UISETP.LT.AND UP0, UPT, UR47, 0x1, UPT ;  /* 0x000000012f00788c */ /* 0x000fe2000bf01270 */
[----:B------:R-:W-:Y:S01]  /*3620*/  UMOV UR60, 0x0 ;  /* 0x00000000003c7882 */ /* 0x000fe20000000000 */
[----:B------:R-:W-:-:S02]  /*3630*/  UMOV UR61, 0x4100490 ;  /* 0x04100490003d7882 */ /* 0x000fc40000000000 */
[----:B------:R-:W-:Y:S01]  /*3640*/  USEL UR64, UR47, 0x1, !UP0 ;  /* 0x000000012f407887 */ /* 0x000fe2000c000000 */
[----:B------:R-:W-:Y:S01]  /*3650*/  UMOV UR58, 0x0 ;  /* 0x00000000003a7882 */ /* 0x000fe20000000000 */
[----:B------:R-:W-:Y:S01]  /*3660*/  UMOV UR59, 0x4100490 ;  /* 0x04100490003b7882 */ /* 0x000fe20000000000 */
[----:B------:R-:W-:Y:S01]  /*3670*/  UMOV UR56, 0x0 ;  /* 0x0000000000387882 */ /* 0x000fe20000000000 */
[----:B------:R-:W-:Y:S01]  /*3680*/  UMOV UR57, 0x4100490 ;  /* 0x0410049000397882 */ /* 0x000fe20000000000 */
[----:B------:R-:W-:Y:S01]  /*3690*/  UMOV UR54, 0x0 ;  /* 0x0000000000367882 */ /* 0x000fe20000000000 */
[----:B------:R-:W-:Y:S01]  /*36a0*/  UMOV UR55, 0x4100490 ;  /* 0x0410049000377882 */ /* 0x000fe20000000000 */
[----:B------:R-:W-:Y:S01]  /*36b0*/  UMOV UR52, 0x0 ;  /* 0x0000000000347882 */ /* 0x000fe20000000000 */
[----:B------:R-:W-:Y:S01]  /*36c0*/  UMOV UR53, 0x4100490 ;  /* 0x0410049000357882 */ /* 0x000fe20000000000 */
[----:B------:R-:W-:Y:S02]  /*36d0*/  ULOP3.LUT UR43, UR5, 0x10000, URZ, 0xfc, !UPT ;  /* 0x00010000052b7892 */ /* 0x000fe4000f8efcff */
[----:B------:R-:W-:-:S02]  /*36e0*/  ULOP3.LUT UR44, UR4, 0x10000, URZ, 0xfc, !UPT ;  /* 0x00010000042c7892 */ /* 0x000fc4000f8efcff */
[----:B------:R-:W-:Y:S02]  /*36f0*/  UIADD3 UR64, UPT, UPT, -UR64, URZ, URZ ;  /* 0x000000ff40407290 */ /* 0x000fe4000fffe1ff */
[----:B----4-:R-:W-:Y:S01]  /*3700*/  UISETP.GE.AND UP4, UPT, UR7, 0x1, UPT ;  /* 0x000000010700788c */ /* 0x010fe2000bf86270 */
[----:B------:R-:W-:Y:S01]  /*3710*/  UMOV UR50, 0x0 ;  /* 0x0000000000327882 */ /* 0x000fe20000000000 */
[----:B------:R-:W-:Y:S01]  /*3720*/  UMOV UR51, 0x4100490 ;  /* 0x0410049000337882 */ /* 0x000fe20000000000 */
[----:B------:R-:W-:Y:S01]  /*3730*/  UMOV UR48, 0x0 ;  /* 0x0000000000307882 */ /* 0x000fe20000000000 */
[----:B-1----:R-:W-:Y:S01]  /*3740*/  R2UR UR65, R0 ;  /* 0x00000000004172ca */ /* 0x002fe200000e0000 */
[----:B------:R-:W-:-:S14]  /*3750*/  UMOV UR49, 0x4100490 ;  /* 0x0410049000317882 */ /* 0x000fdc0000000000 */
.L_x_68:
[----:B------:R-:W-:Y:S02]  /*3760*/  LEA R0, R10, UR41, 0x3 ;  /* 0x000000290a007c11 */ /* 0x000fe4000f8e18ff */
[----:B------:R-:W-:Y:S02]  /*3770*/  SHF.L.U32 R2, R9, 0x1f, RZ ;  /* 0x0000001f09027819 */ /* 0x000fe400000006ff */
[----:B------:R-:W-:Y:S01]  /*3780*/  PLOP3.LUT P0, PT, PT, PT, UP4, 0x80, 0x8 ;  /* 0x000000000008781c */ /* 0x000fe20003f0f048 */
[----:B------:R-:W-:Y:S01]  /*3790*/  VIADD R3, R0, 0xb0 ;  /* 0x000000b000037836 */ /* 0x000fe20000000000 */
[----:B-1----:R-:W1:Y:S02]  /*37a0*/  SYNCS.PHASECHK.TRANS64.TRYWAIT P1, [R0+URZ+0xa0], R2 ;  /* 0x0000a002000075a7 */ /* 0x002e6400080211ff */
[----:B-1-3--:R-:W-:Y:S09]  /*37b0*/  @!P1 BRA `(.L_x_62) ;  /* 0x0000004400c89947 */ /* 0x00aff20003800000 */
.L_x_143:
[----:B------:R-:W-:Y:S01]  /*37c0*/  LEA R4, R10, UR41, 0x4 ;  /* 0x000000290a047c11 */ /* 0x000fe2000f8e20ff */
[----:B------:R-:W-:Y:S01]  /*37d0*/  @UP4 ULEA UR4, UR39, UR41, 0x3 ;  /* 0x0000002927044291 */ /* 0x000fe2000f8e18ff */
[----:B------:R-:W-:Y:S01]  /*37e0*/  PLOP3.LUT P2, PT, PT, PT, PT, 0x80, 0x8 ;  /* 0x000000000008781c */ /* 0x000fe20003f4f070 */
[----:B------:R-:W-:Y:S01]  /*37f0*/  ULEA UR46, UR45, UR41, 0x3 ;  /* 0x000000292d2e7291 */ /* 0x000fe2000f8e18ff */
[----:B------:R-:W-:Y:S02]  /*3800*/  PRMT R3, RZ, 0x654, R3 ;  /* 0x00000654ff037816 */ /* 0x000fe40000000003 */
[----:B------:R-:W2:Y:S01]  /*3810*/  LDS.128 R4, [R4+0x130] ;  /* 0x0001300004047984 */ /* 0x000ea20000000c00 */
[----:B-1----:R-:W-:Y:S02]  /*3820*/  @P0 SHF.L.U32 R2, R8, 0x1f, RZ ;  /* 0x0000001f08020819 */ /* 0x002fe400000006ff */
[----:B------:R-:W-:Y:S01]  /*3830*/  SHF.L.U32 R0, R11, 0x1f, RZ ;  /* 0x0000001f0b007819 */ /* 0x000fe200000006ff */
[----:B------:R-:W-:Y:S01]  /*3840*/  @!PT LDS RZ, [RZ] ;  /* 0x00000000fffff984 */ /* 0x000fe20000000800 */
[----:B------:R-:W-:Y:S01]  /*3850*/  @!PT LDS RZ, [RZ] ;  /* 0x00000000fffff984 */ /* 0x000fe20000000800 */
[----:B------:R-:W-:Y:S01]  /*3860*/  @!PT LDS RZ, [RZ] ;  /* 0x00000000fffff984 */ /* 0x000fe20000000800 */
[----:B------:R-:W-:Y:S01]  /*3870*/  @!PT LDS RZ, [RZ] ;  /* 0x00000000fffff984 */ /* 0x000fe20000000800 */
[----:B------:R1:W-:Y:S06]  /*3880*/  MEMBAR.ALL.CTA ;  /* 0x0000000000007992 */ /* 0x0003ec0000008000 */
[----:B-1----:R-:W1:Y:S02]  /*3890*/  FENCE.VIEW.ASYNC.S ;  /* 0x00000000000073c6 */ /* 0x002e640000000000 */
[----:B-1----:R1:W-:Y:S01]  /*38a0*/  SYNCS.ARRIVE.TRANS64.RED.A1T0 RZ, [R3+URZ], RZ ;  /* 0x000000ff03ff79a7 */ /* 0x0023e200081004ff */
[----:B------:R1:W3:Y:S01]  /*38b0*/  @P0 SYNCS.PHASECHK.TRANS64.TRYWAIT P2, [UR4], R2 ;  /* 0x00000002ff0005a7 */ /* 0x0002e20008041104 */
[----:B------:R-:W-:Y:S01]  /*38c0*/  ULEA.HI UR4, UR45, UR45, URZ, 0x1 ;  /* 0x0000002d2d047291 */ /* 0x000fe2000f8f08ff */
[----:B--2---:R-:W-:-:S03]  /*38d0*/  LOP3.LUT P1, RZ, R6, 0x1, RZ, 0xc0, !PT ;  /* 0x0000000106ff7812 */ /* 0x004fc6000782c0ff */
[----:B------:R-:W-:Y:S02]  /*38e0*/  USHF.L.U32 UR5, UR4, 0x5, URZ ;  /* 0x0000000504057899 */ /* 0x000fe400080006ff */
[----:B------:R-:W-:Y:S02]  /*38f0*/  ULOP3.LUT UR36, UR4, 0xffe, URZ, 0xc0, !UPT ;  /* 0x00000ffe04247892 */ /* 0x000fe4000f8ec0ff */
[----:B------:R-:W-:Y:S02]  /*3900*/  ULOP3.LUT UR4, UR5, 0xffffffc0, URZ, 0xc0, !UPT ;  /* 0xffffffc005047892 */ /* 0x000fe4000f8ec0ff */
[----:B------:R-:W-:Y:S02]  /*3910*/  UIADD3 UR36, UPT, UPT, -UR36, UR45, URZ ;  /* 0x0000002d24247290 */ /* 0x000fe4000fffe1ff */
[----:B------:R-:W-:Y:S01]  /*3920*/  UIADD3 UR4, UPT, UPT, UR65, UR4, URZ ;  /* 0x0000000441047290 */ /* 0x000fe2000fffe0ff */
[----:B------:R-:W2:Y:S03]  /*3930*/  SYNCS.PHASECHK.TRANS64.TRYWAIT P0, [UR46+0xe0], R0 ;  /* 0x0000e000ff0075a7 */ /* 0x000ea6000800112e */
[----:B------:R-:W-:Y:S01]  /*3940*/  ULEA UR36, UR36, UR4, 0x14 ;  /* 0x0000000424247291 */ /* 0x000fe2000f8ea0ff */
[----:B-123--:R-:W-:Y:S11]  /*3950*/  @!P0 BRA `(.L_x_63) ;  /* 0x0000004400748947 */ /* 0x00eff60003800000 */
.L_x_145:
[----:B------:R-:W-:Y:S01]  /*3960*/  IADD3 R10, PT, PT, R10, 0x1, RZ ;  /* 0x000000010a0a7810 */ /* 0x000fe20007ffe0ff */
[----:B------:R-:W-:Y:S06]  /*3970*/  BRA.U !UP4, `(.L_x_64) ;  /* 0x000000050c107547 */ /* 0x000fec000b800000 */
[----:B------:R-:W-:Y:S01]  /*3980*/  UPLOP3.LUT UP2, UPT, UPT, UPT, UPT, 0x40, 0x4 ;  /* 0x000000000004789c */ /* 0x000fe20003f4e870 */
[----:B------:R-:W-:Y:S01]  /*3990*/  UMOV UR38, UR64 ;  /* 0x0000004000267c82 */ /* 0x000fe20008000000 */
[----:B------:R-:W-:Y:S01]  /*39a0*/  UMOV UR37, UR47 ;  /* 0x0000002f00257c82 */ /* 0x000fe20008000000 */
[----:B------:R-:W-:-:S08]  /*39b0*/  UMOV UR5, UR39 ;  /* 0x0000002700057c82 */ /* 0x000fd00008000000 */
.L_x_67:
[----:B------:R-:W-:Y:S02]  /*39c0*/  UIADD3 UR38, UPT, UPT, UR38, 0x1, URZ ;  /* 0x0000000126267890 */ /* 0x000fe4000fffe0ff */
[----:B------:R-:W-:Y:S02]  /*39d0*/  ULEA UR7, UR5, UR41, 0x3 ;  /* 0x0000002905077291 */ /* 0x000fe4000f8e18ff */
[----:B------:R-:W-:Y:S01]  /*39e0*/  UISETP.NE.AND UP3, UPT, UR38, URZ, UPT ;  /* 0x000000ff2600728c */ /* 0x000fe2000bf65270 */
[----:B--23--:R-:W-:Y:S10]  /*39f0*/  @P2 BRA `(.L_x_65) ;  /* 0x00000000000c2947 */ /* 0x00cff40003800000 */
[----:B-1----:R-:W-:Y:S04]  /*3a00*/  SHF.L.U32 R2, R8, 0x1f, RZ ;  /* 0x0000001f08027819 */ /* 0x002fe800000006ff */
[----:B------:R-:W1:Y:S02]  /*3a10*/  SYNCS.PHASECHK.TRANS64.TRYWAIT P0, [UR7], R2 ;  /* 0x00000002ff0075a7 */ /* 0x000e640008001107 */
[----:B-1----:R-:W-:Y:S05]  /*3a20*/  @!P0 BRA `(.L_x_66) ;  /* 0x0000004400588947 */ /* 0x002fea0003800000 */
.L_x_65:
[----:B------:R-:W-:Y:S01]  /*3a30*/  UISETP.NE.AND UP0, UPT, UR37, 0x1, UPT ;  /* 0x000000012500788c */ /* 0x000fe2000bf05270 */
[----:B------:R-:W-:Y:S01]  /*3a40*/  PLOP3.LUT P2, PT, PT, PT, PT, 0x80, 0x8 ;  /* 0x000000000008781c */ /* 0x000fe20003f4f070 */
[----:B------:R-:W-:Y:S02]  /*3a50*/  UIADD3 UR4, UPT, UPT, UR5, 0x1, URZ ;  /* 0x0000000105047890 */ /* 0x000fe4000fffe0ff */
[----:B------:R-:W-:Y:S02]  /*3a60*/  UIADD3 UR40, UPT, UPT, UR7, 0x30, URZ ;  /* 0x0000003007287890 */ /* 0x000fe4000fffe0ff */
[----:B------:R-:W-:Y:S01]  /*3a70*/  UISETP.NE.AND UP1, UPT, UR4, 0x6, UPT ;  /* 0x000000060400788c */ /* 0x000fe2000bf25270 */
[----:B------:R-:W-:Y:S01]  /*3a80*/  PLOP3.LUT P0, PT, PT, PT, UP0, 0x80, 0x8 ;  /* 0x000000000008781c */ /* 0x000fe20003f0f008 */
[----:B------:R-:W-:Y:S02]  /*3a90*/  UIADD3 UR37, UPT, UPT, UR37, -0x1, URZ ;  /* 0xffffffff25257890 */ /* 0x000fe4000fffe0ff */
[----:B------:R-:W-:Y:S02]  /*3aa0*/  USEL UR6, URZ, 0x1, UP1 ;  /* 0x00000001ff067887 */ /* 0x000fe40008800000 */
[----:B------:R-:W-:Y:S01]  /*3ab0*/  USEL UR39, UR4, URZ, UP1 ;  /* 0x000000ff04277287 */ /* 0x000fe20008800000 */
[----:B------:R-:W-:Y:S01]  /*3ac0*/  UMOV UR7, 0x40004040 ;  /* 0x4000404000077882 */ /* 0x000fe20000000000 */
[----:B------:R-:W-:Y:S02]  /*3ad0*/  UMOV UR35, 0x40004040 ;  /* 0x4000404000237882 */ /* 0x000fe40000000000 */
[----:B------:R-:W-:Y:S01]  /*3ae0*/  @UP0 ULEA UR4, UR39, UR41, 0x3 ;  /* 0x0000002927040291 */ /* 0x000fe2000f8e18ff */
[----:B------:R-:W-:Y:S01]  /*3af0*/  LOP3.LUT R8, R8, UR6, RZ, 0x3c, !PT ;  /* 0x0000000608087c12 */ /* 0x000fe2000f8e3cff */
[----:B------:R-:W-:Y:S01]  /*3b00*/  ULEA UR6, UR5, UR44, 0xa ;  /* 0x0000002c05067291 */ /* 0x000fe2000f8e50ff */
[----:B------:R-:W-:Y:S02]  /*3b10*/  UMOV UR33, 0x40004040 ;  /* 0x4000404000217882 */ /* 0x000fe40000000000 */
[----:B-1----:R-:W-:Y:S01]  /*3b20*/  @P0 SHF.L.U32 R0, R8, 0x1f, RZ ;  /* 0x0000001f08000819 */ /* 0x002fe200000006ff */
[----:B------:R-:W-:Y:S02]  /*3b30*/  UIADD3 UR34, UPT, UPT, UR6, 0x2, URZ ;  /* 0x0000000206227890 */ /* 0x000fe4000fffe0ff */
[----:B------:R-:W-:Y:S01]  /*3b40*/  UIADD3 UR30, UPT, UPT, UR6, 0x4, URZ ;  /* 0x00000004061e7890 */ /* 0x000fe2000fffe0ff */
[----:B------:R2:W3:Y:S01]  /*3b50*/  @P0 SYNCS.PHASECHK.TRANS64.TRYWAIT P2, [UR4], R0 ;  /* 0x00000000ff0005a7 */ /* 0x0004e20008041104 */
[----:B------:R-:W-:Y:S02]  /*3b60*/  ULEA UR4, UR5, UR43, 0xa ;  /* 0x0000002b05047291 */ /* 0x000fe4000f8e50ff */
[----:B------:R-:W-:Y:S02]  /*3b70*/  UIADD3 UR26, UPT, UPT, UR6, 0x6, URZ ;  /* 0x00000006061a7890 */ /* 0x000fe4000fffe0ff */
        /* <DEDUP_REMOVED lines=10> */
[----:B------:R-:W-:Y:S01]  /*3c20*/  UIADD3 UR8, UPT, UPT, UR4, 0x206, URZ ;  /* 0x0000020604087890 */ /* 0x000fe2000fffe0ff */
[----:B------:R-:W-:Y:S01]  /*3c30*/  UMOV UR5, 0x40004040 ;  /* 0x4000404000057882 */ /* 0x000fe20000000000 */
[----:B------:R-:W-:Y:S01]  /*3c40*/  UMOV UR31, 0x40004040 ;  /* 0x40004040001f7882 */ /* 0x000fe20000000000 */
[----:B------:R1:W-:Y:S01]  /*3c50*/  UTCHMMA gdesc[UR4], gdesc[UR6], tmem[UR36], tmem[UR62], idesc[UR63], UP2 ;  /* 0x00ff3e06040075ea */ /* 0x0003e20009000024 */
[----:B------:R-:W-:Y:S01]  /*3c60*/  UPLOP3.LUT UP2, UPT, UPT, UPT, UPT, 0x80, 0x8 ;  /* 0x000000000008789c */ /* 0x000fe20003f4f070 */
[----:B------:R2:W-:Y:S01]  /*3c70*/  UTCHMMA gdesc[UR32], gdesc[UR34], tmem[UR36], tmem[UR60], idesc[UR61], UPT ;  /* 0x00ff3c22200075ea */ /* 0x0005e2000b800024 */
[----:B------:R-:W-:Y:S01]  /*3c80*/  UMOV UR29, 0x40004040 ;  /* 0x40004040001d7882 */ /* 0x000fe20000000000 */
[----:B------:R-:W-:Y:S01]  /*3c90*/  UMOV UR27, 0x40004040 ;  /* 0x40004040001b7882 */ /* 0x000fe20000000000 */
        /* <DEDUP_REMOVED lines=12> */
[----:B------:R-:W-:Y:S01]  /*3d60*/  UMOV UR9, 0x40004040 ;  /* 0x4000404000097882 */ /* 0x000fe20000000000 */
[----:B------:R2:W-:Y:S01]  /*3d70*/  UTCHMMA gdesc[UR12], gdesc[UR14], tmem[UR36], tmem[UR50], idesc[UR51], UPT ;  /* 0x00ff320e0c0075ea */ /* 0x0005e2000b800024 */
[----:B------:R2:W-:Y:S01]  /*3d80*/  UTCHMMA gdesc[UR8], gdesc[UR10], tmem[UR36], tmem[UR48], idesc[UR49], UPT ;  /* 0x00ff300a080075ea */ /* 0x0005e2000b800024 */
[----:B------:R2:W-:Y:S01]  /*3d90*/  UTCBAR.MULTICAST [UR40], URZ, UR42 ;  /* 0x000000ff280073e9 */ /* 0x0005e2000800082a */
[----:B-1----:R-:W-:Y:S01]  /*3da0*/  UMOV UR5, UR39 ;  /* 0x0000002700057c82 */ /* 0x002fe20008000000 */
[----:B------:R-:W-:Y:S05]  /*3db0*/  BRA.U UP3, `(.L_x_67) ;  /* 0xfffffffd03007547 */ /* 0x000fea000b83ffff */
.L_x_64:
[----:B------:R-:W-:Y:S01]  /*3dc0*/  UIADD3 UR4, UPT, UPT, UR45, 0x1, URZ ;  /* 0x000000012d047890 */ /* 0x000fe2000fffe0ff */
[C---:B------:R-:W-:Y:S01]  /*3dd0*/  ISETP.NE.AND P0, PT, R10.reuse, 0x2, PT ;  /* 0x000000020a00780c */ /* 0x040fe20003f05270 */
[----:B------:R-:W-:Y:S02]  /*3de0*/  UIADD3 UR5, UPT, UPT, UR46, 0xc0, URZ ;  /* 0x000000c02e057890 */ /* 0x000fe4000fffe0ff */
[----:B------:R-:W-:Y:S01]  /*3df0*/  UISETP.NE.AND UP0, UPT, UR4, 0x4, UPT ;  /* 0x000000040400788c */ /* 0x000fe2000bf05270 */
[----:B-12---:R-:W-:Y:S02]  /*3e00*/  SEL R0, RZ, 0x1, P0 ;  /* 0x00000001ff007807 */ /* 0x006fe40000000000 */
[----:B------:R-:W-:Y:S01]  /*3e10*/  SEL R10, R10, RZ, P0 ;  /* 0x000000ff0a0a7207 */ /* 0x000fe20000000000 */
[----:B------:R-:W-:Y:S01]  /*3e20*/  USEL UR6, URZ, 0x1, UP0 ;  /* 0x00000001ff067887 */ /* 0x000fe20008000000 */
[----:B------:R-:W-:Y:S01]  /*3e30*/  LOP3.LUT R9, R9, R0, RZ, 0x3c, !PT ;  /* 0x0000000009097212 */ /* 0x000fe200078e3cff */
[----:B------:R-:W-:Y:S01]  /*3e40*/  USEL UR45, UR4, URZ, UP0 ;  /* 0x000000ff042d7287 */ /* 0x000fe20008000000 */
[----:B------:R1:W-:Y:S03]  /*3e50*/  UTCBAR [UR5], URZ ;  /* 0x000000ff050073e9 */ /* 0x0003e600080000ff */
[----:B------:R-:W-:Y:S01]  /*3e60*/  LOP3.LUT R11, R11, UR6, RZ, 0x3c, !PT ;  /* 0x000000060b0b7c12 */ /* 0x000fe2000f8e3cff */
[----:B------:R-:W-:Y:S07]  /*3e70*/  @P1 BRA `(.L_x_68) ;  /* 0xfffffff800381947 */ /* 0x000fee000383ffff */
[----:B------:R-:W2:Y:S01]  /*3e80*/  S2UR UR8, SR_CgaCtaId ;  /* 0x00000000000879c3 */ /* 0x000ea20000008800 */
[----:B------:R-:W-:Y:S01]  /*3e90*/  ELECT P0, URZ, PT ;  /* 0x0000000000ff782f */ /* 0x000fe20003800000 */
[----:B------:R-:W-:Y:S01]  /*3ea0*/  IMAD.MOV.U32 R0, RZ, RZ, 0x1 ;  /* 0x00000001ff007424 */ /* 0x000fe200078e00ff */
[----:B------:R-:W-:Y:S01]  /*3eb0*/  UIADD3 UR41, UPT, UPT, UR41, 0xe0, URZ ;  /* 0x000000e029297890 */ /* 0x000fe2000fffe0ff */
[----:B------:R-:W-:Y:S01]  /*3ec0*/  SHF.L.U32 R2, R11, 0x1f, RZ ;  /* 0x0000001f0b027819 */ /* 0x000fe200000006ff */
[----:B------:R-:W-:-:S03]  /*3ed0*/  UMOV UR4, 0x40 ;  /* 0x0000004000047882 */ /* 0x000fc60000000000 */
[----:B------:R-:W-:Y:S01]  /*3ee0*/  UVIRTCOUNT.DEALLOC.SMPOOL 0x80 ;  /* 0x000000800000784c */ /* 0x000fe20000000000 */
[----:B--2---:R-:W-:Y:S02]  /*3ef0*/  ULEA UR8, UR8, UR4, 0x18 ;  /* 0x0000000408087291 */ /* 0x004fe4000f8ec0ff */
[----:B------:R-:W-:-:S07]  /*3f00*/  ULEA UR4, UR45, UR41, 0x3 ;  /* 0x000000292d047291 */ /* 0x000fce000f8e18ff */
[----:B------:R2:W-:Y:S02]  /*3f10*/  @P0 STS.U8 [UR8+0x1c], R0 ;  /* 0x00001c00ff000988 */ /* 0x0005e40008000008 */
[----:B------:R-:W4:Y:S02]  /*3f20*/  SYNCS.PHASECHK.TRANS64.TRYWAIT P0, [UR4], R2 ;  /* 0x00000002ff0075a7 */ /* 0x000f240008001104 */
[----:B--2-4-:R-:W-:Y:S05]  /*3f30*/  @!P0 BRA `(.L_x_69) ;  /* 0x00000040002c8947 */ /* 0x014fea0003800000 */
.L_x_148:
[----:B------:R-:W-:-:S04]  /*3f40*/  UIADD3 UR4, UPT, UPT, UR45, 0x1, URZ ;  /* 0x000000012d047890 */ /* 0x000fc8000fffe0ff */
[----:B------:R-:W-:-:S04]  /*3f50*/  UISETP.NE.AND UP0, UPT, UR4, 0x4, UPT ;  /* 0x000000040400788c */ /* 0x000fc8000bf05270 */
[----:B------:R-:W-:Y:S02]  /*3f60*/  USEL UR6, URZ, 0x1, UP0 ;  /* 0x00000001ff067887 */ /* 0x000fe40008000000 */
[----:B------:R-:W-:-:S04]  /*3f70*/  USEL UR4, UR4, URZ, UP0 ;  /* 0x000000ff04047287 */ /* 0x000fc80008000000 */
[----:B-1----:R-:W-:Y:S01]  /*3f80*/  ULEA UR5, UR4, UR41, 0x3 ;  /* 0x0000002904057291 */ /* 0x002fe2000f8e18ff */
[----:B--2---:R-:W-:-:S04]  /*3f90*/  LOP3.LUT R2, R11, UR6, RZ, 0x3c, !PT ;  /* 0x000000060b027c12 */ /* 0x004fc8000f8e3cff */
[----:B------:R-:W-:-:S04]  /*3fa0*/  SHF.L.U32 R3, R2, 0x1f, RZ ;  /* 0x0000001f02037819 */ /* 0x000fc800000006ff */
[----:B------:R-:W1:Y:S02]  /*3fb0*/  SYNCS.PHASECHK.TRANS64.TRYWAIT P0, [UR5], R3 ;  /* 0x00000003ff0075a7 */ /* 0x000e640008001105 */
[----:B-1----:R-:W-:Y:S05]  /*3fc0*/  @!P0 BRA `(.L_x_70) ;  /* 0x0000004000208947 */ /* 0x002fea0003800000 */
.L_x_150:
        /* <DEDUP_REMOVED lines=9> */
.L_x_152:
[----:B------:R-:W-:-:S04]  /*4060*/  UIADD3 UR4, UPT, UPT, UR4, 0x1, URZ ;  /* 0x0000000104047890 */ /* 0x000fc8000fffe0ff */
[----:B------:R-:W-:-:S04]  /*4070*/  UISETP.NE.AND UP0, UPT, UR4, 0x4, UPT ;  /* 0x000000040400788c */ /* 0x000fc8000bf05270 */
[----:B------:R-:W-:Y:S02]  /*4080*/  USEL UR5, URZ, 0x1, UP0 ;  /* 0x00000001ff057887 */ /* 0x000fe40008000000 */
[----:B------:R-:W-:-:S04]  /*4090*/  USEL UR4, UR4, URZ, UP0 ;  /* 0x000000ff04047287 */ /* 0x000fc80008000000 */
[----:B------:R-:W-:Y:S01]  /*40a0*/  ULEA UR4, UR4, UR41, 0x3 ;  /* 0x0000002904047291 */ /* 0x000fe2000f8e18ff */
[----:B------:R-:W-:-:S04]  /*40b0*/  LOP3.LUT R2, R2, UR5, RZ, 0x3c, !PT ;  /* 0x0000000502027c12 */ /* 0x000fc8000f8e3cff */
[----:B------:R-:W-:-:S04]  /*40c0*/  SHF.L.U32 R2, R2, 0x1f, RZ ;  /* 0x0000001f02027819 */ /* 0x000fc800000006ff */
[----:B------:R-:W2:Y:S02]  /*40d0*/  SYNCS.PHASECHK.TRANS64.TRYWAIT P0, [UR4], R2 ;  /* 0x00000002ff0075a7 */ /* 0x000ea40008001104 */
[----:B--2---:R-:W-:Y:S05]  /*40e0*/  @!P0 BRA `(.L_x_72) ;  /* 0x0000004000088947 */ /* 0x004fea0003800000 */
.L_x_154:
[----:B------:R-:W-:Y:S01]  /*40f0*/  NOP ;  /* 0x0000000000007918 */ /* 0x000fe20000000000 */
[----:B-1----:R-:W1:Y:S01]  /*4100*/  LDS R0, [UR8+0x14] ;  /* 0x00001408ff007984 */ /* 0x002e620008000800 */
[----:B------:R-:W-:Y:S01]  /*4110*/  ULOP3.LUT UR4, UR65, 0xffff, URZ, 0xc0, !UPT ;  /* 0x0000ffff41047892 */ /* 0x000fe2000f8ec0ff */
[----:B------:R-:W-:Y:S01]  /*4120*/  UMOV UR5, 0xffff ;  /* 0x0000ffff00057882 */ /* 0x000fe20000000000 */
[----:B------:R-:W-:Y:S02]  /*4130*/  UMOV UR6, 0x1 ;  /* 0x0000000100067882 */ /* 0x000fe40000000000 */
[----:B------:R-:W-:-:S04]  /*4140*/  USHF.R.U32.HI UR4, URZ, 0x5, UR4 ;  /* 0x00000005ff047899 */ /* 0x000fc80008011604 */
[----:B------:R-:W-:Y:S02]  /*4150*/  USHF.L.U32 UR5, UR5, UR4, URZ ;  /* 0x0000000405057299 */ /* 0x000fe400080006ff */
[----:B------:R-:W-:-:S04]  /*4160*/  USHF.L.U32 UR4, UR6, UR4, URZ ;  /* 0x0000000406047299 */ /* 0x000fc800080006ff */
[----:B-1----:R-:W-:-:S04]  /*4170*/  LOP3.LUT R0, R0, UR5, RZ, 0xc0, !PT ;  /* 0x0000000500007c12 */ /* 0x002fc8000f8ec0ff */
[----:B------:R-:W-:-:S13]  /*4180*/  ISETP.NE.AND P0, PT, R0, UR5, PT ;  /* 0x0000000500007c0c */ /* 0x000fda000bf05270 */
[----:B------:R-:W-:Y:S05]  /*4190*/  @P0 BRA `(.L_x_73) ;  /* 0x0000000000580947 */ /* 0x000fea0003800000 */
[----:B------:R-:W1:Y:S02]  /*41a0*/  LDS R0, [UR8+0x18] ;  /* 0x00001808ff007984 */ /* 0x000e640008000800 */
[----:B-1----:R-:W-:-:S04]  /*41b0*/  LOP3.LUT R0, R0, UR4, RZ, 0xc0, !PT ;  /* 0x0000000400007c12 */ /* 0x002fc8000f8ec0ff */
[----:B------:R-:W-:-:S13]  /*41c0*/  ISETP.NE.AND P0, PT, R0, UR4, PT ;  /* 0x0000000400007c0c */ /* 0x000fda000bf05270 */
[----:B------:R-:W-:Y:S05]  /*41d0*/  @P0 BRA `(.L_x_74) ;  /* 0x00000000003c0947 */ /* 0x000fea0003800000 */
[----:B------:R-:W1:Y:S01]  /*41e0*/  S2R R2, SR_LANEID ;  /* 0x0000000000027919 */ /* 0x000e620000000000 */
[----:B------:R-:W-:-:S06]  /*41f0*/  ULOP3.LUT UR5, URZ, UR5, URZ, 0x33, !UPT ;  /* 0x00000005ff057292 */ /* 0x000fcc000f8e33ff */
[----:B------:R-:W-:-:S04]  /*4200*/  IMAD.U32 R0, RZ, RZ, UR5 ;  /* 0x00000005ff007e24 */ /* 0x000fc8000f8e00ff */
[----:B------:R2:W4:Y:S02]  /*4210*/  REDUX UR7, R0 ;  /* 0x00000000000773c4 */ /* 0x0005240000000000 */
[----:B------:R1:W-:Y:S01]  /*4220*/  UTCATOMSWS.AND URZ, UR5 ;  /* 0x0000000500ff79e3 */ /* 0x0003e20008000000 */
[----:B--2---:R-:W-:Y:S01]  /*4230*/  LOP3.LUT R0, RZ, UR4, RZ, 0x33, !PT ;  /* 0x00000004ff007c12 */ /* 0x004fe2000f8e33ff */
[----:B------:R-:W-:Y:S02]  /*4240*/  VOTEU.ANY UR4, UPT, PT ;  /* 0x0000000000047886 */ /* 0x000fe400038e0100 */
[----:B------:R-:W-:Y:S02]  /*4250*/  UFLO.U32 UR4, UR4 ;  /* 0x00000004000472bd */ /* 0x000fe400080e0000 */
[----:B------:R-:W2:Y:S04]  /*4260*/  REDUX UR6, R0 ;  /* 0x00000000000673c4 */ /* 0x000ea80000000000 */
[----:B-1----:R-:W-:-:S02]  /*4270*/  ISETP.EQ.U32.AND P0, PT, R2, UR4, PT ;  /* 0x0000000402007c0c */ /* 0x002fc4000bf02070 */
[----:B----4-:R-:W-:-:S11]  /*4280*/  MOV R2, UR7 ;  /* 0x0000000700027c02 */ /* 0x010fd60008000f00 */
[----:B------:R1:W-:Y:S01]  /*4290*/  @P0 ATOMS.AND RZ, [UR8+0x14], R2 ;  /* 0x00001402ffff098c */ /* 0x0003e2000a800008 */
[----:B--2---:R-:W-:-:S05]  /*42a0*/  IMAD.U32 R0, RZ, RZ, UR6 ;  /* 0x00000006ff007e24 */ /* 0x004fca000f8e00ff */
[----:B------:R1:W-:Y:S01]  /*42b0*/  @P0 ATOMS.AND RZ, [UR8+0x18], R0 ;  /* 0x00001800ffff098c */ /* 0x0003e2000a800008 */
[----:B------:R-:W-:Y:S05]  /*42c0*/  BRA `(.L_x_75) ;  /* 0x0000000000147947 */ /* 0x000fea0003800000 */
.L_x_74:
[----:B------:R-:W-:Y:S02]  /*42d0*/  MOV R2, 0x42f0 ;  /* 0x000042f000027802 */ /* 0x000fe40000000f00 */
[----:B---3-5:R-:W-:Y:S05]  /*42e0*/  CALL.REL.NOINC `($__internal_0_$__cuda_sm10x_tcgen05_guardrail_trap_col_being_dealloced_not_returned_by_alloc) ;  /* 0x00000040007c7944 */ /* 0x028fea0003c00000 */
[----:B------:R-:W-:Y:S05]  /*42f0*/  BRA `(.L_x_75) ;  /* 0x0000000000087947 */ /* 0x000fea0003800000 */
.L_x_73:
[----:B------:R-:W-:Y:S02]  /*4300*/  MOV R2, 0x4320 ;  /* 0x0000432000027802 */ /* 0x000fe40000000f00 */
[----:B---3-5:R-:W-:Y:S05]  /*4310*/  CALL.REL.NOINC `($__internal_2_$__cuda_sm10x_tcgen05_guardrail_trap_unallocated_columns_being_dealloced) ;  /* 0x0000004000887944 */ /* 0x028fea0003c00000 */
.L_x_75:
[----:B------:R-:W-:Y:S01]  /*4320*/  NOP ;  /* 0x0000000000007918 */ /* 0x000fe20000000000 */
[----:B------:R-:W-:Y:S05]  /*4330*/  EXIT ;  /* 0x000000000000794d */ /* 0x000fea0003800000 */
.L_x_57:
[----:B------:R-:W-:-:S09]  /*4340*/  UISETP.NE.OR UP0, UPT, UR22, 0x3, !UP3 ;  /* 0x000000031600788c */ /* 0x000fd2000df05670 */
[----:B------:R-:W-:Y:S05]  /*4350*/  BRA.U UP0, `(.L_x_76) ;  /* 0x0000000d00f07547 */ /* 0x000fea000b800000 */
[----:B------:R-:W1:Y:S01]  /*4360*/  LDCU UR33, c[0x0][0x370] ;  /* 0x00006e00ff2177ac */ /* 0x000e620008000800 */
[----:B------:R-:W2:Y:S01]  /*4370*/  LDC.64 R16, c[0x0][0x348] ;  /* 0x0000d200ff107b82 */ /* 0x000ea20000000a00 */
[----:B------:R-:W-:Y:S02]  /*4380*/  HFMA2 R13, -RZ, RZ, 0, 0 ;  /* 0x00000000ff0d7431 */ /* 0x000fe400000001ff */
[----:B------:R-:W-:Y:S01]  /*4390*/  IMAD.MOV.U32 R15, RZ, RZ, 0x1 ;  /* 0x00000001ff0f7424 */ /* 0x000fe200078e00ff */
[----:B------:R-:W1:Y:S01]  /*43a0*/  LDCU.128 UR28, c[0x0][0xb10] ;  /* 0x00016200ff1c77ac */ /* 0x000e620008000c00 */
[----:B------:R-:W-:Y:S01]  /*43b0*/  IMAD.MOV.U32 R14, RZ, RZ, RZ ;  /* 0x000000ffff0e7224 */ /* 0x000fe200078e00ff */
[----:B------:R-:W-:Y:S01]  /*43c0*/  MOV R7, 0x1000 ;  /* 0x0000100000077802 */ /* 0x000fe20000000f00 */
[----:B------:R-:W3:Y:S01]  /*43d0*/  LDCU UR32, c[0x0][0x374] ;  /* 0x00006e80ff2077ac */ /* 0x000ee20008000800 */
[----:B------:R-:W4:Y:S01]  /*43e0*/  LDC.64 R2, c[0x0][0x888] ;  /* 0x00022200ff027b82 */ /* 0x000f220000000a00 */
[----:B------:R-:W3:Y:S01]  /*43f0*/  LDCU UR15, c[0x0][0xb0c] ;  /* 0x00016180ff0f77ac */ /* 0x000ee20008000800 */
[----:B------:R-:W3:Y:S06]  /*4400*/  LDCU UR38, c[0x0][0xb20] ;  /* 0x00016400ff2677ac */ /* 0x000eec0008000800 */
[----:B------:R-:W2:Y:S01]  /*4410*/  LDC.64 R4, c[0x0][0x890] ;  /* 0x00022400ff047b82 */ /* 0x000ea20000000a00 */
[----:B------:R-:W3:Y:S01]  /*4420*/  LDCU UR4, c[0x0][0xb30] ;  /* 0x00016600ff0477ac */ /* 0x000ee20008000800 */
[----:B-1----:R-:W-:-:S02]  /*4430*/  UIMAD.WIDE.U32 UR6, UR33, UR28, URZ ;  /* 0x0000001c210672a5 */ /* 0x002fc4000f8e00ff */
[----:B---3--:R-:W-:Y:S01]  /*4440*/  UIMAD.WIDE.U32 UR8, UR32, UR31, URZ ;  /* 0x0000001f200872a5 */ /* 0x008fe2000f8e00ff */
[----:B------:R-:W-:Y:S01]  /*4450*/  UMOV UR24, 0x400 ;  /* 0x0000040000187882 */ /* 0x000fe20000000000 */
[----:B------:R-:W-:-:S03]  /*4460*/  UPLOP3.LUT UP3, UPT, UPT, UPT, UPT, 0x40, 0x4 ;  /* 0x000000000004789c */ /* 0x000fc60003f6e870 */
[----:B------:R-:W-:Y:S01]  /*4470*/  UMOV UR6, UR7 ;  /* 0x0000000700067c82 */ /* 0x000fe20008000000 */
[----:B------:R-:W-:Y:S01]  /*4480*/  UISETP.GE.AND UP0, UPT, UR42, 0x1, UPT ;  /* 0x000000012a00788c */ /* 0x000fe2000bf06270 */
[----:B------:R-:W-:Y:S01]  /*4490*/  UMOV UR34, UR9 ;  /* 0x0000000900227c82 */ /* 0x000fe20008000000 */
[----:B------:R-:W-:Y:S01]  /*44a0*/  UISETP.NE.AND UP4, UPT, UR42, 0x1, UPT ;  /* 0x000000012a00788c */ /* 0x000fe2000bf85270 */
[----:B------:R-:W1:Y:S01]  /*44b0*/  LDCU.64 UR16, c[0x0][0xb28] ;  /* 0x00016500ff1077ac */ /* 0x000e620008000a00 */
[----:B------:R-:W-:Y:S02]  /*44c0*/  ULEA UR24, UR54, UR24, 0x18 ;  /* 0x0000001836187291 */ /* 0x000fe4000f8ec0ff */
[----:B------:R-:W-:Y:S02]  /*44d0*/  UISETP.NE.AND UP6, UPT, UR15, 0x1, UPT ;  /* 0x000000010f00788c */ /* 0x000fe4000bfc5270 */
[----:B------:R-:W-:Y:S02]  /*44e0*/  UISETP.NE.AND UP5, UPT, UR30, 0x1, UPT ;  /* 0x000000011e00788c */ /* 0x000fe4000bfa5270 */
[----:B------:R-:W-:-:S02]  /*44f0*/  USHF.R.U32.HI UR35, URZ, UR29, UR6 ;  /* 0x0000001dff237299 */ /* 0x000fc40008011606 */
[----:B------:R-:W-:Y:S02]  /*4500*/  USHF.R.U32.HI UR34, URZ, UR38, UR34 ;  /* 0x00000026ff227299 */ /* 0x000fe40008011622 */
[----:B------:R-:W-:Y:S01]  /*4510*/  UISETP.NE.AND UP2, UPT, UR4, 0x1, UPT ;  /* 0x000000010400788c */ /* 0x000fe2000bf45270 */
[----:B------:R-:W-:-:S10]  /*4520*/  UMOV UR12, URZ ;  /* 0x000000ff000c7c82 */ /* 0x000fd40008000000 */
.L_x_85:
[C---:B------:R-:W-:Y:S02]  /*4530*/  LEA R12, R14.reuse, UR24, 0x3 ;  /* 0x000000180e0c7c11 */ /* 0x040fe4000f8e18ff */
[----:B------:R-:W-:Y:S02]  /*4540*/  SHF.L.U32 R0, R13, 0x1f, RZ ;  /* 0x0000001f0d007819 */ /* 0x000fe400000006ff */
[----:B------:R-:W-:Y:S02]  /*4550*/  LEA R8, R14, UR24, 0x4 ;  /* 0x000000180e087c11 */ /* 0x000fe4000f8e20ff */
[----:B---3--:R-:W3:Y:S02]  /*4560*/  SYNCS.PHASECHK.TRANS64.TRYWAIT P0, [R12+URZ+0xa0], R0 ;  /* 0x0000a0000c0075a7 */ /* 0x008ee400080011ff */
[----:B---3--:R-:W-:Y:S05]  /*4570*/  @!P0 BRA `(.L_x_77) ;  /* 0x0000003800fc8947 */ /* 0x008fea0003800000 */
.L_x_155:
[----:B------:R-:W1:Y:S01]  /*4580*/  LDS.128 R8, [R8+0x130] ;  /* 0x0001300008087984 */ /* 0x000e620000000c00 */
[----:B------:R-:W-:Y:S01]  /*4590*/  UISETP.GE.AND UP0, UPT, UR42, 0x1, UPT ;  /* 0x000000012a00788c */ /* 0x000fe2000bf06270 */
[----:B------:R-:W-:Y:S01]  /*45a0*/  @!PT LDS RZ, [RZ] ;  /* 0x00000000fffff984 */ /* 0x000fe20000000800 */
[----:B------:R-:W-:Y:S01]  /*45b0*/  @!PT LDS RZ, [RZ] ;  /* 0x00000000fffff984 */ /* 0x000fe20000000800 */
[----:B------:R-:W-:Y:S01]  /*45c0*/  @!PT LDS RZ, [RZ] ;  /* 0x00000000fffff984 */ /* 0x000fe20000000800 */
[----:B------:R-:W-:Y:S01]  /*45d0*/  @!PT LDS RZ, [RZ] ;  /* 0x00000000fffff984 */ /* 0x000fe20000000800 */
[----:B------:R2:W-:Y:S06]  /*45e0*/  MEMBAR.ALL.CTA ;  /* 0x0000000000007992 */ /* 0x0005ec0000008000 */
[----:B--2---:R-:W2:Y:S01]  /*45f0*/  FENCE.VIEW.ASYNC.S ;  /* 0x00000000000073c6 */ /* 0x004ea20000000000 */
[----:B-1----:R-:W-:Y:S11]  /*4600*/  LOP3.LUT P0, RZ, R10, 0x1, RZ, 0xc0, !PT ;  /* 0x000000010aff7812 */ /* 0x002ff6000780c0ff */
[----:B------:R-:W-:Y:S02]  /*4610*/  @!UPT UIADD3 URZ, UPT, UPT, URZ, URZ, URZ ;  /* 0x000000fffffff290 */ /* 0x000fe4000fffe0ff */
[----:B--2---:R-:W-:Y:S01]  /*4620*/  VOTEU.ANY UP1, P0 ;  /* 0x0000000000ff7886 */ /* 0x004fe20000020100 */
[----:B------:R-:W-:Y:S11]  /*4630*/  PLOP3.LUT P0, PT, PT, PT, UP1, 0x80, 0x8 ;  /* 0x000000000008781c */ /* 0x000ff60003f0f018 */
[----:B------:R-:W-:Y:S02]  /*4640*/  @!UPT UIADD3 URZ, UPT, UPT, URZ, URZ, URZ ;  /* 0x000000fffffff290 */ /* 0x000fe4000fffe0ff */
[----:B---3--:R-:W-:Y:S02]  /*4650*/  @P0 SHF.R.U32.HI R0, RZ, 0x10, R9 ;  /* 0x00000010ff000819 */ /* 0x008fe40000011609 */
[----:B------:R-:W-:Y:S02]  /*4660*/  @P0 MOV R6, R8 ;  /* 0x0000000800060202 */ /* 0x000fe40000000f00 */
[----:B------:R-:W-:Y:S01]  /*4670*/  @P0 R2UR UR4, R0 ;  /* 0x00000000000402ca */ /* 0x000fe200000e0000 */
[----:B------:R-:W-:Y:S01]  /*4680*/  VIADD R0, R12, 0xb0 ;  /* 0x000000b00c007836 */ /* 0x000fe20000000000 */
[----:B------:R-:W-:Y:S02]  /*4690*/  @P0 LOP3.LUT R8, R9, 0xffff, RZ, 0xc0, !PT ;  /* 0x0000ffff09080812 */ /* 0x000fe400078ec0ff */
[----:B------:R-:W-:Y:S02]  /*46a0*/  @P0 R2UR UR6, R6 ;  /* 0x00000000060602ca */ /* 0x000fe400000e0000 */
[----:B------:R-:W-:Y:S02]  /*46b0*/  PRMT R0, RZ, 0x654, R0 ;  /* 0x00000654ff007816 */ /* 0x000fe40000000000 */
[----:B------:R-:W-:Y:S02]  /*46c0*/  @P0 R2UR UR5, R8 ;  /* 0x00000000080502ca */ /* 0x000fe400000e0000 */
[----:B------:R1:W-:Y:S03]  /*46d0*/  SYNCS.ARRIVE.TRANS64.RED.A1T0 RZ, [R0+URZ], RZ ;  /* 0x000000ff00ff79a7 */ /* 0x0003e600081004ff */
[----:B------:R-:W-:Y:S04]  /*46e0*/  @UP1 UMOV UR27, UR4 ;  /* 0x00000004001b1c82 */ /* 0x000fe80008000000 */
[----:B------:R-:W-:Y:S04]  /*46f0*/  @UP1 UMOV UR14, UR6 ;  /* 0x00000006000e1c82 */ /* 0x000fe80008000000 */
[----:B------:R-:W-:Y:S01]  /*4700*/  @UP1 UMOV UR13, UR5 ;  /* 0x00000005000d1c82 */ /* 0x000fe20008000000 */
[----:B------:R-:W-:Y:S05]  /*4710*/  BRA.U !UP0, `(.L_x_78) ;  /* 0x0000000108a47547 */ /* 0x000fea000b800000 */
[----:B------:R-:W-:Y:S02]  /*4720*/  UIMAD.WIDE.U32 UR8, UR13, UR31, URZ ;  /* 0x0000001f0d0872a5 */ /* 0x000fe4000f8e00ff */
[----:B------:R-:W-:Y:S02]  /*4730*/  UIMAD.WIDE.U32 UR10, UR14, UR28, URZ ;  /* 0x0000001c0e0a72a5 */ /* 0x000fe4000f8e00ff */
[----:B------:R-:W-:Y:S02]  /*4740*/  USEL UR4, UR32, UR34, !UP5 ;  /* 0x0000002220047287 */ /* 0x000fe4000e800000 */
[----:B------:R-:W-:Y:S02]  /*4750*/  USEL UR7, UR33, UR35, !UP6 ;  /* 0x0000002321077287 */ /* 0x000fe4000f000000 */
[----:B------:R-:W-:Y:S02]  /*4760*/  UIMAD.WIDE.U32 UR18, UR4, UR16, URZ ;  /* 0x00000010041272a5 */ /* 0x000fe4000f8e00ff */
[----:B------:R-:W-:Y:S01]  /*4770*/  UIMAD.WIDE.U32 UR20, UR7, UR16, URZ ;  /* 0x00000010071472a5 */ /* 0x000fe2000f8e00ff */
[----:B------:R-:W-:Y:S02]  /*4780*/  UMOV UR5, UR9 ;  /* 0x0000000900057c82 */ /* 0x000fe40008000000 */
[----:B------:R-:W-:Y:S03]  /*4790*/  USHF.R.U32.HI UR6, URZ, UR38, UR5 ;  /* 0x00000026ff067299 */ /* 0x000fe60008011605 */
[----:B------:R-:W-:Y:S01]  /*47a0*/  UMOV UR5, UR11 ;  /* 0x0000000b00057c82 */ /* 0x000fe20008000000 */
[----:B------:R-:W-:Y:S02]  /*47b0*/  USEL UR6, UR13, UR6, !UP5 ;  /* 0x000000060d067287 */ /* 0x000fe4000e800000 */
[----:B------:R-:W-:Y:S02]  /*47c0*/  USHF.R.U32.HI UR8, URZ, UR29, UR5 ;  /* 0x0000001dff087299 */ /* 0x000fe40008011605 */
[----:B------:R-:W-:Y:S01]  /*47d0*/  UIMAD.WIDE.U32 UR10, UR6, UR16, URZ ;  /* 0x00000010060a72a5 */ /* 0x000fe2000f8e00ff */
[----:B------:R-:W-:Y:S02]  /*47e0*/  UMOV UR5, UR19 ;  /* 0x0000001300057c82 */ /* 0x000fe40008000000 */
[----:B------:R-:W-:Y:S03]  /*47f0*/  @UP4 USHF.R.U32.HI UR4, URZ, UR17, UR5 ;  /* 0x00000011ff044299 */ /* 0x000fe60008011605 */
[----:B------:R-:W-:Y:S01]  /*4800*/  UMOV UR5, UR21 ;  /* 0x0000001500057c82 */ /* 0x000fe20008000000 */
[----:B------:R-:W-:Y:S02]  /*4810*/  UIMAD UR4, UR42, UR4, URZ ;  /* 0x000000042a0472a4 */ /* 0x000fe4000f8e02ff */
[----:B------:R-:W-:Y:S02]  /*4820*/  @UP4 USHF.R.U32.HI UR7, URZ, UR17, UR5 ;  /* 0x00000011ff074299 */ /* 0x000fe40008011605 */
[----:B------:R-:W-:Y:S02]  /*4830*/  USEL UR5, UR14, UR8, !UP6 ;  /* 0x000000080e057287 */ /* 0x000fe4000f000000 */
[----:B------:R-:W-:Y:S02]  /*4840*/  UIMAD UR8, UR42, UR7, URZ ;  /* 0x000000072a0872a4 */ /* 0x000fe4000f8e02ff */
[----:B------:R-:W-:Y:S03]  /*4850*/  UISETP.GE.AND UP0, UPT, UR6, UR4, UPT ;  /* 0x000000040600728c */ /* 0x000fe6000bf06270 */
[----:B------:R-:W-:Y:S01]  /*4860*/  UMOV UR4, UR11 ;  /* 0x0000000b00047c82 */ /* 0x000fe20008000000 */
[----:B------:R-:W-:Y:S02]  /*4870*/  UISETP.GE.OR UP0, UPT, UR5, UR8, UP0 ;  /* 0x000000080500728c */ /* 0x000fe40008706670 */
[----:B------:R-:W-:Y:S02]  /*4880*/  USHF.R.U32.HI UR4, URZ, UR17, UR4 ;  /* 0x00000011ff047299 */ /* 0x000fe40008011604 */
[----:B------:R-:W-:Y:S02]  /*4890*/  UIMAD.WIDE.U32 UR8, UR5, UR16, URZ ;  /* 0x00000010050872a5 */ /* 0x000fe4000f8e00ff */
[----:B------:R-:W-:Y:S04]  /*48a0*/  USEL UR10, UR6, UR4, !UP4 ;  /* 0x00000004060a7287 */ /* 0x000fe8000e000000 */
[----:B------:R-:W-:Y:S01]  /*48b0*/  UIADD3 UR11, UPT, UPT, -UR10, URZ, URZ ;  /* 0x000000ff0a0b7290 */ /* 0x000fe2000fffe1ff */
[----:B------:R-:W-:Y:S02]  /*48c0*/  @!UP0 UMOV UR4, UR9 ;  /* 0x0000000900048c82 */ /* 0x000fe40008000000 */
[----:B------:R-:W-:Y:S02]  /*48d0*/  @!UP0 USHF.R.U32.HI UR4, URZ, UR17, UR4 ;  /* 0x00000011ff048299 */ /* 0x000fe40008011604 */
[----:B------:R-:W-:Y:S02]  /*48e0*/  UIMAD UR8, UR42, UR11, UR6 ;  /* 0x0000000b2a0872a4 */ /* 0x000fe4000f8e0206 */
[----:B------:R-:W-:Y:S04]  /*48f0*/  @!UP0 USEL UR4, UR5, UR4, !UP4 ;  /* 0x0000000405048287 */ /* 0x000fe8000e000000 */
[----:B------:R-:W-:Y:S02]  /*4900*/  @!UP0 UIMAD UR8, UR7, UR8, UR4 ;  /* 0x00000008070882a4 */ /* 0x000fe4000f8e0204 */
[----:B------:R-:W-:Y:S02]  /*4910*/  @!UP0 UIADD3 UR9, UPT, UPT, UR10, -UR4, URZ ;  /* 0x800000040a098290 */ /* 0x000fe4000fffe0ff */
[----:B------:R-:W-:Y:S02]  /*4920*/  UIADD3 UR4, UPT, UPT, -UR5, URZ, URZ ;  /* 0x000000ff05047290 */ /* 0x000fe4000fffe1ff */
[----:B------:R-:W-:Y:S02]  /*4930*/  UIADD3 UR7, UPT, UPT, -UR6, URZ, URZ ;  /* 0x000000ff06077290 */ /* 0x000fe4000fffe1ff */
[----:B------:R-:W-:Y:S02]  /*4940*/  @!UP0 UIMAD UR6, UR9, UR42, UR5 ;  /* 0x0000002a090682a4 */ /* 0x000fe4000f8e0205 */
[----:B------:R-:W-:Y:S02]  /*4950*/  UIMAD UR14, UR15, UR4, UR14 ;  /* 0x000000040f0e72a4 */ /* 0x000fe4000f8e020e */
[----:B------:R-:W-:Y:S01]  /*4960*/  UIMAD UR13, UR30, UR7, UR13 ;  /* 0x000000071e0d72a4 */ /* 0x000fe2000f8e020d */
[----:B------:R-:W-:Y:S02]  /*4970*/  @!UP0 UMOV UR5, UR8 ;  /* 0x0000000800058c82 */ /* 0x000fe40008000000 */
[----:B------:R-:W-:Y:S02]  /*4980*/  UIMAD UR14, UR5, UR15, UR14 ;  /* 0x0000000f050e72a4 */ /* 0x000fe4000f8e020e */
[----:B------:R-:W-:Y:S11]  /*4990*/  UIMAD UR13, UR6, UR30, UR13 ;  /* 0x0000001e060d72a4 */ /* 0x000ff6000f8e020d */
[----:B------:R-:W-:Y:S01]  /*49a0*/  @!UPT UIADD3 URZ, UPT, UPT, URZ, URZ, URZ ;  /* 0x000000fffffff290 */ /* 0x000fe2000fffe0ff */
.L_x_78:
[----:B------:R-:W2:Y:S01]  /*49b0*/  @!UP2 LDCU.128 UR20, c[0x0][0xb10] ;  /* 0x00016200ff14a7ac */ /* 0x000ea20008000c00 */
[C---:B------:R-:W-:Y:S02]  /*49c0*/  ISETP.NE.U32.AND P1, PT, R4.reuse, RZ, PT ;  /* 0x000000ff0400720c */ /* 0x040fe40003f25070 */
[----:B------:R-:W-:Y:S02]  /*49d0*/  ISETP.NE.U32.AND P0, PT, R4, RZ, PT ;  /* 0x000000ff0400720c */ /* 0x000fe40003f05070 */
[C---:B------:R-:W-:Y:S02]  /*49e0*/  ISETP.NE.AND.EX P1, PT, R5.reuse, RZ, PT, P1 ;  /* 0x000000ff0500720c */ /* 0x040fe40003f25310 */
[----:B------:R-:W-:Y:S01]  /*49f0*/  ISETP.NE.AND.EX P0, PT, R5, RZ, PT, P0 ;  /* 0x000000ff0500720c */ /* 0x000fe20003f05300 */
[----:B------:R-:W3:Y:S01]  /*4a00*/  @!UP2 LDCU UR5, c[0x0][0xb0c] ;  /* 0x00016180ff05a7ac */ /* 0x000ee20008000800 */
[----:B------:R-:W-:Y:S02]  /*4a10*/  USHF.L.U32 UR11, UR25, 0x6, URZ ;  /* 0x00000006190b7899 */ /* 0x000fe400080006ff */
[----:B------:R-:W-:Y:S02]  /*4a20*/  USHF.L.U32 UR10, UR26, 0x6, URZ ;  /* 0x000000061a0a7899 */ /* 0x000fe400080006ff */
[----:B--2---:R-:W-:Y:S07]  /*4a30*/  UIMAD.WIDE.U32 UR6, UR14, UR20, URZ ;  /* 0x000000140e0672a5 */ /* 0x004fee000f8e00ff */
[----:B------:R-:W-:Y:S01]  /*4a40*/  @!UP2 UMOV UR4, UR7 ;  /* 0x000000070004ac82 */ /* 0x000fe20008000000 */
[----:B---3--:R-:W-:Y:S02]  /*4a50*/  @!UP2 UISETP.NE.AND UP0, UPT, UR5, 0x1, UPT ;  /* 0x000000010500a88c */ /* 0x008fe4000bf05270 */
[----:B------:R-:W-:Y:S02]  /*4a60*/  @!UP2 USHF.R.U32.HI UR4, URZ, UR21, UR4 ;  /* 0x00000015ff04a299 */ /* 0x000fe40008011604 */
[----:B------:R-:W-:Y:S02]  /*4a70*/  UIMAD.WIDE.U32 UR6, UR13, UR23, URZ ;  /* 0x000000170d0672a5 */ /* 0x000fe4000f8e00ff */
[----:B------:R-:W-:Y:S02]  /*4a80*/  @!UP2 USEL UR8, UR14, UR4, !UP0 ;  /* 0x000000040e08a287 */ /* 0x000fe4000c000000 */
[----:B------:R-:W-:Y:S03]  /*4a90*/  @!UP2 UISETP.NE.AND UP0, UPT, UR22, 0x1, UPT ;  /* 0x000000011600a88c */ /* 0x000fe6000bf05270 */
[----:B------:R-:W-:Y:S02]  /*4aa0*/  @!UP2 UMOV UR6, UR7 ;  /* 0x000000070006ac82 */ /* 0x000fe40008000000 */
[----:B------:R-:W2:Y:S02]  /*4ab0*/  @!UP2 LDCU UR4, c[0x0][0xb20] ;  /* 0x00016400ff04a7ac */ /* 0x000ea40008000800 */
[----:B--2---:R-:W-:Y:S04]  /*4ac0*/  @!UP2 USHF.R.U32.HI UR6, URZ, UR4, UR6 ;  /* 0x00000004ff06a299 */ /* 0x004fe80008011606 */
[----:B------:R-:W-:Y:S04]  /*4ad0*/  @!UP2 USEL UR6, UR13, UR6, !UP0 ;  /* 0x000000060d06a287 */ /* 0x000fe8000c000000 */
[----:B------:R-:W-:Y:S02]  /*4ae0*/  @!UP2 UIADD3 UR4, UPT, UPT, -UR8, UR6, URZ ;  /* 0x000000060804a290 */ /* 0x000fe4000fffe1ff */
[----:B------:R-:W-:Y:S02]  /*4af0*/  @!UP2 UIADD3 UR6, UPT, UPT, UR8, -UR6, URZ ;  /* 0x800000060806a290 */ /* 0x000fe4000fffe0ff */
[----:B------:R-:W-:Y:S02]  /*4b00*/  @!UP2 UIMAD UR14, UR4, UR5, UR14 ;  /* 0x00000005040ea2a4 */ /* 0x000fe4000f8e020e */
[----:B------:R-:W-:Y:S01]  /*4b10*/  @!UP2 UIMAD UR13, UR6, UR22, UR13 ;  /* 0x00000016060da2a4 */ /* 0x000fe2000f8e020d */
[----:B------:R-:W-:Y:S11]  /*4b20*/  BRA.U UP3, `(.L_x_79) ;  /* 0x0000000103107547 */ /* 0x000ff6000b800000 */
[----:B------:R-:W-:Y:S04]  /*4b30*/  MOV R6, UR37 ;  /* 0x0000002500067c02 */ /* 0x000fe80008000f00 */
[----:B------:R-:W-:Y:S04]  /*4b40*/  SHF.L.U32 R6, R6, 0x1f, RZ ;  /* 0x0000001f06067819 */ /* 0x000fe800000006ff */
[----:B------:R-:W2:Y:S02]  /*4b50*/  SYNCS.PHASECHK.TRANS64.TRYWAIT P2, [UR24+0x98], R6 ;  /* 0x00009806ff0075a7 */ /* 0x000ea40008041118 */
[----:B--2---:R-:W-:Y:S05]  /*4b60*/  @!P2 BRA `(.L_x_80) ;  /* 0x000000340094a947 */ /* 0x004fea0003800000 */
.L_x_79:
[----:B------:R-:W-:Y:S05]  /*4b70*/  @!P1 BRA `(.L_x_81) ;  /* 0x0000000000309947 */ /* 0x000fea0003800000 */
[----:B----4-:R-:W-:Y:S01]  /*4b80*/  ISETP.NE.U32.AND P1, PT, R2, RZ, PT ;  /* 0x000000ff0200720c */ /* 0x010fe20003f25070 */
[----:B------:R-:W2:Y:S01]  /*4b90*/  LDCU.64 UR4, c[0x0][0x358] ;  /* 0x00006b00ff0477ac */ /* 0x000ea20008000a00 */
[----:B------:R-:W-:Y:S02]  /*4ba0*/  IMAD.MOV.U32 R45, RZ, RZ, 0x1 ;  /* 0x00000001ff2d7424 */ /* 0x000fe400078e00ff */
[----:B------:R-:W-:Y:S11]  /*4bb0*/  ISETP.NE.AND.EX P1, PT, R3, RZ, PT, P1 ;  /* 0x000000ff0300720c */ /* 0x000ff60003f25310 */
[----:B------:R-:W-:Y:S02]  /*4bc0*/  @!UPT UIADD3 URZ, UPT, UPT, URZ, URZ, URZ ;  /* 0x000000fffffff290 */ /* 0x000fe4000fffe0ff */
[----:B------:R-:W3:Y:S01]  /*4bd0*/  @P1 LDC.64 R8, c[0x0][0x888] ;  /* 0x00022200ff081b82 */ /* 0x000ee20000000a00 */
[----:B-1----:R-:W-:Y:S04]  /*4be0*/  @P1 IMAD R0, R4, UR36, RZ ;  /* 0x0000002404001c24 */ /* 0x002fe8000f8e02ff */
[----:B---3--:R-:W-:Y:S04]  /*4bf0*/  @P1 IMAD.WIDE R8, R0, 0x4, R8 ;  /* 0x0000000400081825 */ /* 0x008fe800078e0208 */
[----:B------:R-:W-:Y:S01]  /*4c00*/  HFMA2 R0, -RZ, RZ, 0, 5.9604644775390625e-08 ;  /* 0x00000001ff007431 */ /* 0x000fe200000001ff */
[----:B--2--5:R2:W5:Y:S04]  /*4c10*/  @P1 LDG.E R26, desc[UR4][R8.64] ;  /* 0x00000004081a1981 */ /* 0x024568000c1e1900 */
[----:B------:R-:W-:Y:S01]  /*4c20*/  @!P1 PRMT R45, R0, 0x7610, R45 ;  /* 0x00007610002d9816 */ /* 0x000fe2000000002d */
[----:B--2---:R-:W3:Y:S06]  /*4c30*/  @!P1 LDC R26, c[0x0][0x880] ;  /* 0x00022000ff1a9b82 */ /* 0x004eec0000000800 */
.L_x_81:
[----:B---3-5:R-:W-:Y:S01]  /*4c40*/  @!P0 FSETP.EQ.AND P1, PT, R26, RZ, PT ;  /* 0x000000ff1a00820b */ /* 0x028fe20003f22000 */
[----:B------:R-:W-:Y:S01]  /*4c50*/  @!UPT UIADD3 URZ, UPT, UPT, URZ, URZ, URZ ;  /* 0x000000fffffff290 */ /* 0x000fe2000fffe0ff */
[----:B------:R-:W-:Y:S11]  /*4c60*/  @!P0 BRA `(.L_x_82) ;  /* 0x0000000000188947 */ /* 0x000ff60003800000 */
[----:B------:R-:W-:Y:S02]  /*4c70*/  LOP3.LUT P0, RZ, R45, 0xff, RZ, 0xc0, !PT ;  /* 0x000000ff2dff7812 */ /* 0x000fe4000780c0ff */
[----:B----4-:R-:W-:Y:S04]  /*4c80*/  ISETP.NE.U32.AND P1, PT, R2, RZ, PT ;  /* 0x000000ff0200720c */ /* 0x010fe80003f25070 */
[----:B------:R-:W-:Y:S04]  /*4c90*/  ISETP.NE.AND.EX P1, PT, R3, RZ, PT, P1 ;  /* 0x000000ff0300720c */ /* 0x000fe80003f25310 */
[----:B------:R-:W-:Y:S03]  /*4ca0*/  PLOP3.LUT P1, PT, P1, PT, PT, 0x8, 0x80 ;  /* 0x000000000080781c */ /* 0x000fe60000f2e170 */
[----:B------:R-:W-:Y:S11]  /*4cb0*/  @P0 FSETP.EQ.AND P1, PT, R26, RZ, PT ;  /* 0x000000ff1a00020b */ /* 0x000ff60003f22000 */
[----:B------:R-:W-:Y:S02]  /*4cc0*/  @!UPT UIADD3 URZ, UPT, UPT, URZ, URZ, URZ ;  /* 0x000000fffffff290 */ /* 0x000fe4000fffe0ff */
.L_x_82:
[----:B------:R-:W-:Y:S01]  /*4cd0*/  ULEA UR4, UR12, UR24, 0x3 ;  /* 0x000000180c047291 */ /* 0x000fe2000f8e18ff */
[----:B------:R-:W-:Y:S02]  /*4ce0*/  SHF.L.U32 R9, R15, 0x1f, RZ ;  /* 0x0000001f0f097819 */ /* 0x000fe400000006ff */
[----:B------:R-:W-:Y:S04]  /*4cf0*/  ELECT P0, URZ, PT ;  /* 0x0000000000ff782f */ /* 0x000fe80003800000 */
[----:B------:R-:W-:Y:S02]  /*4d00*/  PLOP3.LUT P1, PT, P1, P0, PT, 0xf2, 0x2f ;  /* 0x00000000002f781c */ /* 0x000fe40000f21e72 */
[----:B------:R-:W2:Y:S11]  /*4d10*/  SYNCS.PHASECHK.TRANS64.TRYWAIT P2, [UR4+0x78], R9 ;  /* 0x00007809ff0075a7 */ /* 0x000eb60008041104 */
[----:B------:R-:W-:Y:S05]  /*4d20*/  @!P1 IADD3 R8, P0, PT, R16, 0x580, RZ ;  /* 0x0000058010089810 */ /* 0x000fea0007f1e0ff */
[----:B-1----:R-:W-:Y:S01]  /*4d30*/  @!P1 IMAD.X R6, RZ, RZ, R17, P0 ;  /* 0x000000ffff069224 */ /* 0x002fe200000e0611 */
[----:B--2---:R-:W-:Y:S07]  /*4d40*/  @!P2 BRA `(.L_x_83) ;  /* 0x000000340034a947 */ /* 0x004fee0003800000 */
.L_x_158:
[----:B------:R-:W-:Y:S01]  /*4d50*/  @!P1 R2UR UR7, R6 ;  /* 0x00000000060792ca */ /* 0x000fe200000e0000 */
[----:B------:R-:W-:Y:S01]  /*4d60*/  UIADD3 UR5, UPT, UPT, UR12, 0x1, URZ ;  /* 0x000000010c057890 */ /* 0x000fe2000fffe0ff */
[----:B------:R-:W-:Y:S01]  /*4d70*/  @!P1 R2UR UR6, R8 ;  /* 0x00000000080692ca */ /* 0x000fe200000e0000 */
[----:B------:R-:W-:Y:S01]  /*4d80*/  UIADD3 UR9, UPT, UPT, UR4, 0x60, URZ ;  /* 0x0000006004097890 */ /* 0x000fe2000fffe0ff */
[----:B------:R-:W-:Y:S01]  /*4d90*/  @!P1 IMAD.MOV.U32 R6, RZ, RZ, 0x1000 ;  /* 0x00001000ff069424 */ /* 0x000fe200078e00ff */
[----:B------:R-:W-:Y:S01]  /*4da0*/  UISETP.NE.AND UP0, UPT, UR5, 0x3, UPT ;  /* 0x000000030500788c */ /* 0x000fe2000bf05270 */
[----:B------:R-:W-:Y:S01]  /*4db0*/  VIADD R14, R14, 0x1 ;  /* 0x000000010e0e7836 */ /* 0x000fe20000000000 */
[----:B------:R-:W-:Y:S01]  /*4dc0*/  UMOV UR22, 0x0 ;  /* 0x0000000000167882 */ /* 0x000fe20000000000 */
[----:B------:R-:W-:Y:S01]  /*4dd0*/  UMOV UR23, 0x10000000 ;  /* 0x1000000000177882 */ /* 0x000fe20000000000 */
[----:B------:R-:W-:Y:S04]  /*4de0*/  UPRMT UR20, UR54, 0x654, UR9 ;  /* 0x0000065436147896 */ /* 0x000fe80008000009 */
[----:B-1----:R-:W-:Y:S01]  /*4df0*/  IMAD.U32 R9, RZ, RZ, UR7 ;  /* 0x00000007ff097e24 */ /* 0x002fe2000f8e00ff */
[----:B------:R-:W-:Y:S01]  /*4e00*/  USEL UR7, URZ, 0x1, UP0 ;  /* 0x00000001ff077887 */ /* 0x000fe20008000000 */
[----:B------:R-:W-:Y:S01]  /*4e10*/  IMAD.U32 R8, RZ, RZ, UR6 ;  /* 0x00000006ff087e24 */ /* 0x000fe2000f8e00ff */
[----:B------:R-:W-:Y:S02]  /*4e20*/  USEL UR6, UR5, URZ, UP0 ;  /* 0x000000ff05067287 */ /* 0x000fe40008000000 */
[----:B------:R-:W-:Y:S01]  /*4e30*/  VOTEU.ALL UP0, P1 ;  /* 0x0000000000ff7886 */ /* 0x000fe20000800000 */
[----:B------:R-:W-:Y:S02]  /*4e40*/  @!P1 R2UR UR19, R9 ;  /* 0x00000000091392ca */ /* 0x000fe400000e0000 */
[----:B------:R-:W-:Y:S02]  /*4e50*/  @!P1 R2UR UR18, R8 ;  /* 0x00000000081292ca */ /* 0x000fe400000e0000 */
[----:B------:R-:W-:Y:S01]  /*4e60*/  @!UP0 ULEA UR5, UR12, UR24, 0xc ;  /* 0x000000180c058291 */ /* 0x000fe2000f8e60ff */
[----:B------:R-:W-:Y:S02]  /*4e70*/  LOP3.LUT R15, R15, UR7, RZ, 0x3c, !PT ;  /* 0x000000070f0f7c12 */ /* 0x000fe4000f8e3cff */
[----:B------:R-:W-:Y:S01]  /*4e80*/  UMOV UR12, UR36 ;  /* 0x00000024000c7c82 */ /* 0x000fe20008000000 */
[----:B------:R-:W-:Y:S01]  /*4e90*/  @!UP0 UIADD3 UR8, UPT, UPT, UR5, 0x200, URZ ;  /* 0x0000020005088890 */ /* 0x000fe2000fffe0ff */
[----:B------:R-:W-:Y:S01]  /*4ea0*/  SHF.L.U32 R0, R15, 0x1f, RZ ;  /* 0x0000001f0f007819 */ /* 0x000fe200000006ff */
[----:B------:R-:W-:Y:S01]  /*4eb0*/  VOTEU.ALL UP0, P1 ;  /* 0x0000000000ff7886 */ /* 0x000fe20000800000 */
[----:B------:R-:W-:Y:S06]  /*4ec0*/  ULEA UR5, UR6, UR24, 0x3 ;  /* 0x0000001806057291 */ /* 0x000fec000f8e18ff */
[----:B------:R1:W-:Y:S01]  /*4ed0*/  @!UP0 UTMALDG.3D [UR8], [UR18], desc[UR22] ;  /* 0x00001608120085b4 */ /* 0x0003e20008011000 */
[----:B------:R1:W-:Y:S01]  /*4ee0*/  @!P1 SYNCS.ARRIVE.TRANS64.RED.A0TR RZ, [UR4+0x60], R6 ;  /* 0x00006006ffff99a7 */ /* 0x0003e20008300404 */
[----:B------:R-:W-:Y:S01]  /*4ef0*/  SYNCS.ARRIVE.TRANS64.RED.A1T0 RZ, [UR20], RZ ;  /* 0x000000ffffff79a7 */ /* 0x000fe20008100414 */
[----:B------:R-:W2:Y:S02]  /*4f00*/  SYNCS.PHASECHK.TRANS64.TRYWAIT P0, [UR5+0x78], R0 ;  /* 0x00007800ff0075a7 */ /* 0x000ea40008001105 */
[----:B-12---:R-:W-:Y:S05]  /*4f10*/  @!P0 BRA `(.L_x_84) ;  /* 0x0000003000d88947 */ /* 0x006fea0003800000 */
.L_x_160:
[----:B------:R-:W-:Y:S01]  /*4f20*/  UIADD3 UR9, UPT, UPT, UR5, 0x60, URZ ;  /* 0x0000006005097890 */ /* 0x000fe2000fffe0ff */
[----:B-1----:R-:W-:Y:S01]  /*4f30*/  @!P1 IADD3 R6, P0, PT, R16, 0x580, RZ ;  /* 0x0000058010069810 */ /* 0x002fe20007f1e0ff */
[----:B------:R-:W-:Y:S01]  /*4f40*/  UPLOP3.LUT UP3, UPT, UPT, UPT, UPT, 0x80, 0x8 ;  /* 0x000000000008789c */ /* 0x000fe20003f6f070 */
[----:B------:R-:W-:Y:S01]  /*4f50*/  R2UR UR23, R47 ;  /* 0x000000002f1772ca */ /* 0x000fe200000e0000 */
[----:B------:R-:W-:Y:S01]  /*4f60*/  UMOV UR20, 0x0 ;  /* 0x0000000000147882 */ /* 0x000fe20000000000 */
[----:B------:R-:W-:Y:S01]  /*4f70*/  @!P1 R2UR UR7, R6 ;  /* 0x00000000060792ca */ /* 0x000fe200000e0000 */
[----:B------:R-:W-:Y:S01]  /*4f80*/  @!P1 IMAD.X R0, RZ, RZ, R17, P0 ;  /* 0x000000ffff009224 */ /* 0x000fe200000e0611 */
[----:B------:R-:W-:Y:S01]  /*4f90*/  UMOV UR21, 0x10000000 ;  /* 0x1000000000157882 */ /* 0x000fe20000000000 */
[----:B------:R-:W-:Y:S01]  /*4fa0*/  UMOV UR12, UR36 ;  /* 0x00000024000c7c82 */ /* 0x000fe20008000000 */
[----:B------:R-:W-:Y:S01]  /*4fb0*/  VOTEU.ALL UP0, P1 ;  /* 0x0000000000ff7886 */ /* 0x000fe20000800000 */
[----:B------:R-:W-:Y:S01]  /*4fc0*/  R2UR UR22, R48 ;  /* 0x00000000301672ca */ /* 0x000fe200000e0000 */
[----:B------:R-:W-:Y:S01]  /*4fd0*/  UMOV UR36, UR27 ;  /* 0x0000001b00247c82 */ /* 0x000fe20008000000 */
[----:B------:R-:W-:Y:S02]  /*4fe0*/  @!P1 R2UR UR4, R0 ;  /* 0x00000000000492ca */ /* 0x000fe400000e0000 */
[----:B------:R-:W-:Y:S01]  /*4ff0*/  @!UP0 UIADD3 UR10, UPT, UPT, UR10, 0x20, URZ ;  /* 0x000000200a0a8890 */ /* 0x000fe2000fffe0ff */
[C---:B------:R-:W-:Y:S01]  /*5000*/  ISETP.NE.AND P0, PT, R14.reuse, 0x2, PT ;  /* 0x000000020e00780c */ /* 0x040fe20003f05270 */
[----:B------:R-:W-:Y:S02]  /*5010*/  UIADD3 UR26, UPT, UPT, UR13, UR23, URZ ;  /* 0x000000170d1a7290 */ /* 0x000fe4000fffe0ff */
[----:B------:R-:W-:Y:S01]  /*5020*/  IMAD.U32 R8, RZ, RZ, UR7 ;  /* 0x00000007ff087e24 */ /* 0x000fe2000f8e00ff */
[----:B------:R-:W-:Y:S02]  /*5030*/  SEL R0, RZ, 0x1, P0 ;  /* 0x00000001ff007807 */ /* 0x000fe40000000000 */
[----:B------:R-:W-:Y:S02]  /*5040*/  SEL R14, R14, RZ, P0 ;  /* 0x000000ff0e0e7207 */ /* 0x000fe40000000000 */
[----:B------:R-:W-:Y:S01]  /*5050*/  @!P1 R2UR UR18, R8 ;  /* 0x00000000081292ca */ /* 0x000fe200000e0000 */
[----:B------:R-:W-:Y:S01]  /*5060*/  UIADD3 UR25, UPT, UPT, UR14, UR22, URZ ;  /* 0x000000160e197290 */ /* 0x000fe2000fffe0ff */
[----:B------:R-:W-:Y:S01]  /*5070*/  IMAD.U32 R9, RZ, RZ, UR4 ;  /* 0x00000004ff097e24 */ /* 0x000fe2000f8e00ff */
[----:B------:R-:W-:Y:S01]  /*5080*/  @!UP0 ULEA UR4, UR6, UR24, 0xc ;  /* 0x0000001806048291 */ /* 0x000fe2000f8e60ff */
[----:B------:R-:W-:Y:S03]  /*5090*/  LOP3.LUT R13, R13, R0, RZ, 0x3c, !PT ;  /* 0x000000000d0d7212 */ /* 0x000fe600078e3cff */
[----:B------:R-:W-:Y:S01]  /*50a0*/  @!P1 R2UR UR19, R9 ;  /* 0x00000000091392ca */ /* 0x000fe200000e0000 */
[----:B------:R-:W-:Y:S01]  /*50b0*/  @!UP0 UIADD3 UR8, UPT, UPT, UR4, 0x200, URZ ;  /* 0x0000020004088890 */ /* 0x000fe2000fffe0ff */
[----:B------:R-:W-:Y:S01]  /*50c0*/  VOTEU.ALL UP0, P1 ;  /* 0x0000000000ff7886 */ /* 0x000fe20000800000 */
[----:B------:R-:W-:Y:S10]  /*50d0*/  UPRMT UR4, UR54, 0x654, UR9 ;  /* 0x0000065436047896 */ /* 0x000ff40008000009 */
[----:B------:R1:W-:Y:S01]  /*50e0*/  @!UP0 UTMALDG.3D [UR8], [UR18], desc[UR20] ;  /* 0x00001408120085b4 */ /* 0x0003e20008011000 */
[----:B------:R3:W-:Y:S01]  /*50f0*/  @!P1 SYNCS.ARRIVE.TRANS64.RED.A0TR RZ, [UR5+0x60], R7 ;  /* 0x00006007ffff99a7 */ /* 0x0007e20008300405 */
[----:B------:R-:W-:Y:S01]  /*5100*/  SYNCS.ARRIVE.TRANS64.RED.A1T0 RZ, [UR4], RZ ;  /* 0x000000ffffff79a7 */ /* 0x000fe20008100404 */
[----:B------:R-:W-:Y:S04]  /*5110*/  UIADD3 UR4, UPT, UPT, UR6, 0x1, URZ ;  /* 0x0000000106047890 */ /* 0x000fe8000fffe0ff */
[----:B------:R-:W-:Y:S04]  /*5120*/  UISETP.NE.AND UP0, UPT, UR4, 0x3, UPT ;  /* 0x000000030400788c */ /* 0x000fe8000bf05270 */
[----:B------:R-:W-:Y:S06]  /*5130*/  USEL UR5, URZ, 0x1, UP0 ;  /* 0x00000001ff057887 */ /* 0x000fec0008000000 */
[----:B------:R-:W-:Y:S01]  /*5140*/  LOP3.LUT R15, R15, UR5, RZ, 0x3c, !PT ;  /* 0x000000050f0f7c12 */ /* 0x000fe2000f8e3cff */
[----:B-1----:R-:W-:Y:S01]  /*5150*/  USEL UR12, UR4, URZ, UP0 ;  /* 0x000000ff040c7287 */ /* 0x002fe20008000000 */
[----:B------:R-:W-:Y:S11]  /*5160*/  BRA.U UP1, `(.L_x_85) ;  /* 0xfffffff101f07547 */ /* 0x000ff6000b83ffff */
[----:B------:R-:W-:Y:S01]  /*5170*/  UIADD3 UR24, UPT, UPT, UR24, 0x78, URZ ;  /* 0x0000007818187890 */ /* 0x000fe2000fffe0ff */
[----:B----4-:R-:W-:-:S03]  /*5180*/  SHF.L.U32 R2, R15, 0x1f, RZ ;  /* 0x0000001f0f027819 */ /* 0x010fc600000006ff */
[----:B------:R-:W-:-:S09]  /*5190*/  ULEA UR4, UR12, UR24, 0x3 ;  /* 0x000000180c047291 */ /* 0x000fd2000f8e18ff */
[----:B------:R-:W1:Y:S02]  /*51a0*/  SYNCS.PHASECHK.TRANS64.TRYWAIT P0, [UR4], R2 ;  /* 0x00000002ff0075a7 */ /* 0x000e640008001104 */
[----:B-1----:R-:W-:Y:S05]  /*51b0*/  @!P0 BRA `(.L_x_86) ;  /* 0x0000003000488947 */ /* 0x002fea0003800000 */
.L_x_162:
        /* <DEDUP_REMOVED lines=9> */
.L_x_164:
[----:B------:R-:W-:-:S04]  /*5250*/  UIADD3 UR4, UPT, UPT, UR4, 0x1, URZ ;  /* 0x0000000104047890 */ /* 0x000fc8000fffe0ff */
[----:B------:R-:W-:-:S04]  /*5260*/  UISETP.NE.AND UP0, UPT, UR4, 0x3, UPT ;  /* 0x000000030400788c */ /* 0x000fc8000bf05270 */
[----:B------:R-:W-:Y:S02]  /*5270*/  USEL UR5, URZ, 0x1, UP0 ;  /* 0x00000001ff057887 */ /* 0x000fe40008000000 */
[----:B------:R-:W-:-:S04]  /*5280*/  USEL UR4, UR4, URZ, UP0 ;  /* 0x000000ff04047287 */ /* 0x000fc80008000000 */
[----:B------:R-:W-:Y:S01]  /*5290*/  ULEA UR4, UR4, UR24, 0x3 ;  /* 0x0000001804047291 */ /* 0x000fe2000f8e18ff */
[----:B-1----:R-:W-:-:S04]  /*52a0*/  LOP3.LUT R2, R15, UR5, RZ, 0x3c, !PT ;  /* 0x000000050f027c12 */ /* 0x002fc8000f8e3cff */
[----:B------:R-:W-:Y:S01]  /*52b0*/  SHF.L.U32 R2, R2, 0x1f, RZ ;  /* 0x0000001f02027819 */ /* 0x000fe200000006ff */
[----:B------:R-:W-:-:S07]  /*52c0*/  IMAD.U32 R0, RZ, RZ, UR4 ;  /* 0x00000004ff007e24 */ /* 0x000fce000f8e00ff */
.L_x_88:
[----:B-1----:R1:W2:Y:S02]  /*52d0*/  SYNCS.PHASECHK.TRANS64.TRYWAIT P0, [R0+URZ], R2 ;  /* 0x00000002000075a7 */ /* 0x0022a400080011ff */
[----:B--2---:R-:W-:Y:S05]  /*52e0*/  @!P0 NANOSLEEP.SYNCS 0x989680 ;  /* 0x009896800000895d */ /* 0x004fea0003900000 */
[----:B------:R-:W2:Y:S02]  /*52f0*/  @!P0 SYNCS.PHASECHK.TRANS64 P0, [R0+URZ], R2 ;  /* 0x00000002000085a7 */ /* 0x000ea400080010ff */
[----:B--2---:R-:W-:Y:S05]  /*5300*/  @P0 EXIT ;  /* 0x000000000000094d */ /* 0x004fea0003800000 */
[----:B------:R-:W-:Y:S05]  /*5310*/  BRA `(.L_x_88) ;  /* 0xfffffffc00ec7947 */ /* 0x000fea000383ffff */
.L_x_76:
[----:B------:R-:W-:-:S06]  /*5320*/  UISETP.GE.AND UP0, UPT, UR22, 0x4, UPT ;  /* 0x000000041600788c */ /* 0x000fcc000bf06270 */
[----:B------:R-:W-:-:S13]  /*5330*/  PLOP3.LUT P0, PT, PT, PT, UP0, 0x80, 0x8 ;  /* 0x000000000008781c */ /* 0x000fda0003f0f008 */
[----:B------:R-:W-:Y:S05]  /*5340*/  @!P0 EXIT ;  /* 0x000000000000894d */ /* 0x000fea0003800000 */
[----:B------:R-:W-:Y:S01]  /*5350*/  BAR.SYNC.DEFER_BLOCKING 0x6, 0xa0 ;  /* 0x0182800000007b1d */ /* 0x000fe20000010000 */
[C---:B------:R-:W-:Y:S01]  /*5360*/  IMAD.SHL.U32 R3, R55.reuse, 0x20, RZ ;  /* 0x0000002037037824 */ /* 0x040fe200078e00ff */
[C---:B------:R-:W-:Y:S01]  /*5370*/  LOP3.LUT P0, RZ, R55.reuse, 0x4, RZ, 0xc0, !PT ;  /* 0x0000000437ff7812 */ /* 0x040fe2000780c0ff */
[C---:B------:R-:W-:Y:S01]  /*5380*/  IMAD.SHL.U32 R2, R55.reuse, 0x10, RZ ;  /* 0x0000001037027824 */ /* 0x040fe200078e00ff */
[----:B------:R-:W-:Y:S01]  /*5390*/  CS2R R52, SRZ ;  /* 0x0000000000347805 */ /* 0x000fe2000001ff00 */
[----:B------:R-:W-:Y:S01]  /*53a0*/  IMAD.SHL.U32 R44, R55, 0x4, RZ ;  /* 0x00000004372c7824 */ /* 0x000fe200078e00ff */
[----:B------:R-:W-:Y:S01]  /*53b0*/  UMOV UR44, 0x400 ;  /* 0x00000400002c7882 */ /* 0x000fe20000000000 */
[----:B------:R-:W1:Y:S01]  /*53c0*/  LDCU.64 UR4, c[0x0][0x890] ;  /* 0x00011200ff0477ac */ /* 0x000e620008000a00 */
[----:B------:R-:W2:Y:S01]  /*53d0*/  LDC.64 R42, c[0x0][0x8b0] ;  /* 0x00022c00ff2a7b82 */ /* 0x000ea20000000a00 */
[----:B------:R-:W-:Y:S01]  /*53e0*/  LOP3.LUT R4, R3, 0xc0, RZ, 0xc0, !PT ;  /* 0x000000c003047812 */ /* 0x000fe200078ec0ff */
[----:B------:R-:W-:Y:S01]  /*53f0*/  IMAD.U32 R23, R55, 0x10000, RZ ;  /* 0x0001000037177824 */ /* 0x000fe200078e00ff */
[----:B------:R-:W-:Y:S01]  /*5400*/  ULEA UR44, UR54, UR44, 0x18 ;  /* 0x0000002c362c7291 */ /* 0x000fe2000f8ec0ff */
[----:B------:R-:W-:Y:S01]  /*5410*/  LOP3.LUT R2, R2, 0x600, RZ, 0xc0, !PT ;  /* 0x0000060002027812 */ /* 0x000fe200078ec0ff */
[----:B------:R-:W-:Y:S01]  /*5420*/  IMAD.MOV.U32 R54, RZ, RZ, 0x10 ;  /* 0x00000010ff367424 */ /* 0x000fe200078e00ff */
[----:B------:R-:W-:Y:S01]  /*5430*/  LOP3.LUT R44, R4, 0x18, R44, 0xf8, !PT ;  /* 0x00000018042c7812 */ /* 0x000fe200078ef82c */
[----:B------:R-:W-:Y:S01]  /*5440*/  IMAD.MOV.U32 R22, RZ, RZ, RZ ;  /* 0x000000ffff167224 */ /* 0x000fe200078e00ff */
[----:B------:R-:W3:Y:S01]  /*5450*/  LDC.64 R40, c[0x0][0x8a8] ;  /* 0x00022a00ff287b82 */ /* 0x000ee20000000a00 */
[----:B------:R-:W-:Y:S01]  /*5460*/  SHF.R.U32.HI R4, RZ, 0x1, R55 ;  /* 0x00000001ff047819 */ /* 0x000fe20000011637 */
[----:B------:R-:W-:Y:S01]  /*5470*/  IMAD.MOV.U32 R51, RZ, RZ, RZ ;  /* 0x000000ffff337224 */ /* 0x000fe200078e00ff */
[----:B------:R-:W-:Y:S01]  /*5480*/  LOP3.LUT R2, R2, 0x20, R3, 0xf8, !PT ;  /* 0x0000002002027812 */ /* 0x000fe200078ef803 */
[----:B------:R-:W4:Y:S01]  /*5490*/  LDCU UR63, c[0x0][0x370] ;  /* 0x00006e00ff3f77ac */ /* 0x000f220008000800 */
[----:B------:R-:W-:-:S02]  /*54a0*/  LOP3.LUT R23, R23, 0x600000, RZ, 0xc0, !PT ;  /* 0x0060000017177812 */ /* 0x000fc400078ec0ff */
[----:B------:R-:W-:Y:S01]  /*54b0*/  LOP3.LUT R44, R44, 0x8, R4, 0x78, !PT ;  /* 0x000000082c2c7812 */ /* 0x000fe200078e7804 */
[----:B------:R-:W4:Y:S01]  /*54c0*/  LDS R0, [UR44+0x150] ;  /* 0x0001502cff007984 */ /* 0x000f220008000800 */
[----:B-1----:R-:W-:Y:S01]  /*54d0*/  IMAD.U32 R57, RZ, RZ, UR4 ;  /* 0x00000004ff397e24 */ /* 0x002fe2000f8e00ff */
[----:B------:R-:W-:Y:S01]  /*54e0*/  UIADD3 UR4, UPT, UPT, UR44, 0x200, URZ ;  /* 0x000002002c047890 */ /* 0x000fe2000fffe0ff */
[----:B------:R-:W-:Y:S01]  /*54f0*/  LOP3.LUT R2, R2, 0x100, R3, 0xf8, !PT ;  /* 0x0000010002027812 */ /* 0x000fe200078ef803 */
[----:B------:R-:W-:Y:S01]  /*5500*/  IMAD.U32 R56, RZ, RZ, UR5 ;  /* 0x00000005ff387e24 */ /* 0x000fe2000f8e00ff */
[----:B------:R-:W-:Y:S01]  /*5510*/  LOP3.LUT R55, R55, 0x60, RZ, 0xc0, !PT ;  /* 0x0000006037377812 */ /* 0x000fe200078ec0ff */
[----:B------:R-:W1:Y:S01]  /*5520*/  LDCU UR43, c[0x0][0xb0c] ;  /* 0x00016180ff2b77ac */ /* 0x000e620008000800 */
[----:B------:R-:W-:Y:S01]  /*5530*/  LOP3.LUT R44, R2, R44, RZ, 0xfc, !PT ;  /* 0x0000002c022c7212 */ /* 0x000fe200078efcff */
[----:B------:R-:W-:Y:S01]  /*5540*/  IMAD.U32 R59, RZ, RZ, UR4 ;  /* 0x00000004ff3b7e24 */ /* 0x000fe2000f8e00ff */
[----:B------:R-:W-:Y:S01]  /*5550*/  SEL R54, R54, 0xfffffff0, !P0 ;  /* 0xfffffff036367807 */ /* 0x000fe20004000000 */
[----:B------:R-:W1:Y:S01]  /*5560*/  LDCU UR39, c[0x0][0xb30] ;  /* 0x00016600ff2777ac */ /* 0x000e620008000800 */
[----:B------:R-:W1:Y:S01]  /*5570*/  LDCU.64 UR60, c[0x0][0x888] ;  /* 0x00011100ff3c77ac */ /* 0x000e620008000a00 */
[----:B------:R-:W1:Y:S01]  /*5580*/  LDCU.64 UR40, c[0x0][0xb28] ;  /* 0x00016500ff2877ac */ /* 0x000e620008000a00 */
[----:B------:R-:W1:Y:S01]  /*5590*/  LDCU.128 UR56, c[0x0][0xb10] ;  /* 0x00016200ff3877ac */ /* 0x000e620008000c00 */
[----:B------:R-:W1:Y:S01]  /*55a0*/  LDCU UR62, c[0x0][0x374] ;  /* 0x00006e80ff3e77ac */ /* 0x000e620008000800 */
[----:B------:R-:W-:Y:S01]  /*55b0*/  UMOV UR55, 0x1 ;  /* 0x0000000100377882 */ /* 0x000fe20000000000 */
[----:B------:R-:W-:Y:S01]  /*55c0*/  UMOV UR46, URZ ;  /* 0x000000ff002e7c82 */ /* 0x000fe20008000000 */
[----:B------:R-:W-:Y:S01]  /*55d0*/  UMOV UR53, URZ ;  /* 0x000000ff00357c82 */ /* 0x000fe20008000000 */
[----:B------:R-:W-:Y:S01]  /*55e0*/  UMOV UR52, URZ ;  /* 0x000000ff00347c82 */ /* 0x000fe20008000000 */
[----:B-1234-:R-:W-:-:S07]  /*55f0*/  IMAD.IADD R23, R0, 0x1, R23 ;  /* 0x0000000100177824 */ /* 0x01efce00078e0217 */
.L_x_119:
[C---:B------:R-:W-:Y:S02]  /*5600*/  LEA R0, R51.reuse, UR44, 0x3 ;  /* 0x0000002c33007c11 */ /* 0x040fe4000f8e18ff */
[----:B------:R-:W-:Y:S02]  /*5610*/  SHF.L.U32 R2, R52, 0x1f, RZ ;  /* 0x0000001f34027819 */ /* 0x000fe400000006ff */
[----:B-1----:R-:W-:Y:S02]  /*5620*/  LEA R4, R51, UR44, 0x4 ;  /* 0x0000002c33047c11 */ /* 0x002fe4000f8e20ff */
[----:B------:R-:W1:Y:S02]  /*5630*/  SYNCS.PHASECHK.TRANS64.TRYWAIT P0, [R0+URZ+0xa0], R2 ;  /* 0x0000a002000075a7 */ /* 0x000e6400080011ff */
[----:B-1----:R-:W-:Y:S05]  /*5640*/  @!P0 BRA `(.L_x_89) ;  /* 0x0000002c00548947 */ /* 0x002fea0003800000 */
.L_x_165:
[----:B------:R-:W-:Y:S01]  /*5650*/  R2UR UR7, R58 ;  /* 0x000000003a0772ca */ /* 0x000fe200000e0000 */
[----:B------:R-:W2:Y:S01]  /*5660*/  LDS.128 R4, [R4+0x130] ;  /* 0x0001300004047984 */ /* 0x000ea20000000c00 */
[----:B-1----:R-:W-:Y:S01]  /*5670*/  VIADD R0, R0, 0xb0 ;  /* 0x000000b000007836 */ /* 0x002fe20000000000 */
[----:B------:R-:W-:Y:S04]  /*5680*/  UISETP.GE.AND UP0, UPT, UR42, 0x1, UPT ;  /* 0x000000012a00788c */ /* 0x000fe8000bf06270 */
[----:B------:R-:W-:Y:S01]  /*5690*/  PRMT R0, RZ, 0x654, R0 ;  /* 0x00000654ff007816 */ /* 0x000fe20000000000 */
[----:B------:R-:W-:Y:S01]  /*56a0*/  @!PT LDS RZ, [RZ] ;  /* 0x00000000fffff984 */ /* 0x000fe20000000800 */
[----:B------:R-:W-:Y:S01]  /*56b0*/  @!PT LDS RZ, [RZ] ;  /* 0x00000000fffff984 */ /* 0x000fe20000000800 */
[----:B------:R-:W-:Y:S01]  /*56c0*/  @!PT LDS RZ, [RZ] ;  /* 0x00000000fffff984 */ /* 0x000fe20000000800 */
[----:B------:R-:W-:Y:S01]  /*56d0*/  @!PT LDS RZ, [RZ] ;  /* 0x00000000fffff984 */ /* 0x000fe20000000800 */
[----:B------:R1:W-:Y:S06]  /*56e0*/  MEMBAR.ALL.CTA ;  /* 0x0000000000007992 */ /* 0x0003ec0000008000 */
[----:B-1----:R-:W1:Y:S02]  /*56f0*/  FENCE.VIEW.ASYNC.S ;  /* 0x00000000000073c6 */ /* 0x002e640000000000 */
[----:B-1----:R1:W-:Y:S01]  /*5700*/  SYNCS.ARRIVE.TRANS64.RED.A1T0 RZ, [R0+URZ], RZ ;  /* 0x000000ff00ff79a7 */ /* 0x0023e200081004ff */
[----:B--2---:R-:W-:Y:S11]  /*5710*/  LOP3.LUT P0, RZ, R6, 0x1, RZ, 0xc0, !PT ;  /* 0x0000000106ff7812 */ /* 0x004ff6000780c0ff */
[----:B------:R-:W-:Y:S02]  /*5720*/  @!UPT UIADD3 URZ, UPT, UPT, URZ, URZ, URZ ;  /* 0x000000fffffff290 */ /* 0x000fe4000fffe0ff */
[----:B------:R-:W-:Y:S01]  /*5730*/  VOTEU.ANY UP1, P0 ;  /* 0x0000000000ff7886 */ /* 0x000fe20000020100 */
[----:B------:R-:W-:Y:S01]  /*5740*/  PLOP3.LUT P0, PT, PT, PT, UP1, 0x80, 0x8 ;  /* 0x000000000008781c */ /* 0x000fe20003f0f018 */
[----:B------:R-:W-:Y:S06]  /*5750*/  UP2UR UR4, UPR, URZ, 0x2 ;  /* 0x00000002ff047883 */ /* 0x000fec0008000000 */
[----:B------:R-:W-:Y:S06]  /*5760*/  IMAD.U32 R60, RZ, RZ, UR4 ;  /* 0x00000004ff3c7e24 */ /* 0x000fec000f8e00ff */
[----:B------:R-:W-:Y:S02]  /*5770*/  @P0 SHF.R.U32.HI R2, RZ, 0x10, R5 ;  /* 0x00000010ff020819 */ /* 0x000fe40000011605 */
[----:B------:R-:W-:Y:S02]  /*5780*/  @P0 MOV R3, R4 ;  /* 0x0000000400030202 */ /* 0x000fe40000000f00 */
[----:B------:R-:W-:Y:S02]  /*5790*/  @P0 R2UR UR4, R2 ;  /* 0x00000000020402ca */ /* 0x000fe400000e0000 */
[----:B------:R-:W-:Y:S02]  /*57a0*/  @P0 LOP3.LUT R4, R5, 0xffff, RZ, 0xc0, !PT ;  /* 0x0000ffff05040812 */ /* 0x000fe400078ec0ff */
[----:B------:R-:W-:Y:S02]  /*57b0*/  @P0 R2UR UR6, R3 ;  /* 0x00000000030602ca */ /* 0x000fe400000e0000 */
[----:B------:R-:W-:Y:S07]  /*57c0*/  @P0 R2UR UR5, R4 ;  /* 0x00000000040502ca */ /* 0x000fee00000e0000 */
[----:B------:R-:W-:Y:S02]  /*57d0*/  @UP1 UMOV UR7, UR4 ;  /* 0x0000000400071c82 */ /* 0x000fe40008000000 */
[----:B------:R-:W-:Y:S02]  /*57e0*/  IMAD.U32 R58, RZ, RZ, UR7 ;  /* 0x00000007ff3a7e24 */ /* 0x000fe4000f8e00ff */
[----:B------:R-:W-:Y:S02]  /*57f0*/  @UP1 UMOV UR38, UR6 ;  /* 0x0000000600261c82 */ /* 0x000fe40008000000 */
[----:B------:R-:W-:Y:S01]  /*5800*/  @UP1 UMOV UR37, UR5 ;  /* 0x0000000500251c82 */ /* 0x000fe20008000000 */
[----:B-1----:R-:W-:Y:S05]  /*5810*/  BRA.U !UP0, `(.L_x_90) ;  /* 0x0000000108cc7547 */ /* 0x002fea000b800000 */
[----:B------:R-:W1:Y:S01]  /*5820*/  LDCU UR12, c[0x0][0xb20] ;  /* 0x00016400ff0c77ac */ /* 0x000e620008000800 */
[----:B------:R-:W-:Y:S02]  /*5830*/  UIMAD.WIDE.U32 UR4, UR62, UR59, URZ ;  /* 0x0000003b3e0472a5 */ /* 0x000fe4000f8e00ff */
[----:B------:R-:W-:Y:S02]  /*5840*/  UIMAD.WIDE.U32 UR6, UR63, UR56, URZ ;  /* 0x000000383f0672a5 */ /* 0x000fe4000f8e00ff */
[----:B------:R-:W-:Y:S02]  /*5850*/  UISETP.NE.AND UP0, UPT, UR58, 0x1, UPT ;  /* 0x000000013a00788c */ /* 0x000fe4000bf05270 */
[----:B------:R-:W-:Y:S02]  /*5860*/  UIMAD.WIDE.U32 UR8, UR37, UR59, URZ ;  /* 0x0000003b250872a5 */ /* 0x000fe4000f8e00ff */
[----:B------:R-:W-:Y:S02]  /*5870*/  UIMAD.WIDE.U32 UR10, UR38, UR56, URZ ;  /* 0x00000038260a72a5 */ /* 0x000fe4000f8e00ff */
[----:B------:R-:W-:Y:S02]  /*5880*/  UISETP.NE.AND UP1, UPT, UR43, 0x1, UPT ;  /* 0x000000012b00788c */ /* 0x000fe4000bf25270 */
[----:B------:R-:W-:Y:S01]  /*5890*/  UISETP.NE.AND UP2, UPT, UR42, 0x1, UPT ;  /* 0x000000012a00788c */ /* 0x000fe2000bf45270 */
[----:B------:R-:W-:Y:S02]  /*58a0*/  UMOV UR4, UR5 ;  /* 0x0000000500047c82 */ /* 0x000fe40008000000 */
[----:B-1----:R-:W-:Y:S03]  /*58b0*/  USHF.R.U32.HI UR5, URZ, UR12, UR4 ;  /* 0x0000000cff057299 */ /* 0x002fe60008011604 */
[----:B------:R-:W-:Y:S02]  /*58c0*/  UMOV UR4, UR7 ;  /* 0x0000000700047c82 */ /* 0x000fe40008000000 */
[----:B------:R-:W-:Y:S02]  /*58d0*/  USHF.R.U32.HI UR7, URZ, UR57, UR4 ;  /* 0x00000039ff077299 */ /* 0x000fe40008011604 */
[----:B------:R-:W-:Y:S02]  /*58e0*/  USEL UR4, UR62, UR5, !UP0 ;  /* 0x000000053e047287 */ /* 0x000fe4000c000000 */
[----:B------:R-:W-:Y:S01]  /*58f0*/  USEL UR7, UR63, UR7, !UP1 ;  /* 0x000000073f077287 */ /* 0x000fe2000c800000 */
[----:B------:R-:W-:Y:S01]  /*5900*/  UMOV UR5, UR9 ;  /* 0x0000000900057c82 */ /* 0x000fe20008000000 */
[----:B------:R-:W-:Y:S02]  /*5910*/  UIMAD.WIDE.U32 UR8, UR4, UR40, URZ ;  /* 0x00000028040872a5 */ /* 0x000fe4000f8e00ff */
[----:B------:R-:W-:Y:S03]  /*5920*/  USHF.R.U32.HI UR6, URZ, UR12, UR5 ;  /* 0x0000000cff067299 */ /* 0x000fe60008011605 */
[----:B------:R-:W-:Y:S01]  /*5930*/  UMOV UR5, UR11 ;  /* 0x0000000b00057c82 */ /* 0x000fe20008000000 */
[----:B------:R-:W-:Y:S02]  /*5940*/  UIMAD.WIDE.U32 UR10, UR7, UR40, URZ ;  /* 0x00000028070a72a5 */ /* 0x000fe4000f8e00ff */
[----:B------:R-:W-:Y:S02]  /*5950*/  USHF.R.U32.HI UR12, URZ, UR57, UR5 ;  /* 0x00000039ff0c7299 */ /* 0x000fe40008011605 */
[----:B------:R-:W-:Y:S01]  /*5960*/  USEL UR6, UR37, UR6, !UP0 ;  /* 0x0000000625067287 */ /* 0x000fe2000c000000 */
[----:B------:R-:W-:Y:S02]  /*5970*/  UMOV UR5, UR9 ;  /* 0x0000000900057c82 */ /* 0x000fe40008000000 */
[----:B------:R-:W-:Y:S01]  /*5980*/  UMOV UR10, UR11 ;  /* 0x0000000b000a7c82 */ /* 0x000fe20008000000 */
[----:B------:R-:W-:Y:S02]  /*5990*/  @UP2 USHF.R.U32.HI UR4, URZ, UR41, UR5 ;  /* 0x00000029ff042299 */ /* 0x000fe40008011605 */
[----:B------:R-:W-:Y:S02]  /*59a0*/  @UP2 USHF.R.U32.HI UR7, URZ, UR41, UR10 ;  /* 0x00000029ff072299 */ /* 0x000fe4000801160a */
[----:B------:R-:W-:Y:S02]  /*59b0*/  UIMAD UR4, UR42, UR4, URZ ;  /* 0x000000042a0472a4 */ /* 0x000fe4000f8e02ff */
[----:B------:R-:W-:Y:S02]  /*59c0*/  UIMAD.WIDE.U32 UR10, UR6, UR40, URZ ;  /* 0x00000028060a72a5 */ /* 0x000fe4000f8e00ff */
[----:B------:R-:W-:Y:S02]  /*59d0*/  USEL UR5, UR38, UR12, !UP1 ;  /* 0x0000000c26057287 */ /* 0x000fe4000c800000 */
[----:B------:R-:W-:Y:S02]  /*59e0*/  UIMAD UR8, UR42, UR7, URZ ;  /* 0x000000072a0872a4 */ /* 0x000fe4000f8e02ff */
[----:B------:R-:W-:Y:S03]  /*59f0*/  UISETP.GE.AND UP0, UPT, UR6, UR4, UPT ;  /* 0x000000040600728c */ /* 0x000fe6000bf06270 */
[----:B------:R-:W-:Y:S01]  /*5a00*/  UMOV UR4, UR11 ;  /* 0x0000000b00047c82 */ /* 0x000fe20008000000 */
[----:B------:R-:W-:Y:S02]  /*5a10*/  UISETP.GE.OR UP0, UPT, UR5, UR8, UP0 ;  /* 0x000000080500728c */ /* 0x000fe40008706670 */
[----:B------:R-:W-:Y:S02]  /*5a20*/  USHF.R.U32.HI UR4, URZ, UR41, UR4 ;  /* 0x00000029ff047299 */ /* 0x000fe40008011604 */
[----:B------:R-:W-:Y:S02]  /*5a30*/  UIMAD.WIDE.U32 UR8, UR5, UR40, URZ ;  /* 0x00000028050872a5 */ /* 0x000fe4000f8e00ff */
[----:B------:R-:W-:Y:S02]  /*5a40*/  USEL UR11, UR6, UR4, !UP2 ;  /* 0x00000004060b7287 */ /* 0x000fe4000d000000 */
[----:B------:R-:W-:Y:S02]  /*5a50*/  UIADD3 UR8, UPT, UPT, -UR5, URZ, URZ ;  /* 0x000000ff05087290 */ /* 0x000fe4000fffe1ff */
[----:B------:R-:W-:Y:S01]  /*5a60*/  UIADD3 UR10, UPT, UPT, -UR11, URZ, URZ ;  /* 0x000000ff0b0a7290 */ /* 0x000fe2000fffe1ff */
[----:B------:R-:W-:Y:S01]  /*5a70*/  @!UP0 UMOV UR4, UR9 ;  /* 0x0000000900048c82 */ /* 0x000fe20008000000 */
[----:B------:R-:W-:Y:S02]  /*5a80*/  UIADD3 UR9, UPT, UPT, -UR6, URZ, URZ ;  /* 0x000000ff06097290 */ /* 0x000fe4000fffe1ff */
[----:B------:R-:W-:Y:S02]  /*5a90*/  @!UP0 USHF.R.U32.HI UR4, URZ, UR41, UR4 ;  /* 0x00000029ff048299 */ /* 0x000fe40008011604 */
[----:B------:R-:W-:Y:S02]  /*5aa0*/  UIMAD UR10, UR42, UR10, UR6 ;  /* 0x0000000a2a0a72a4 */ /* 0x000fe4000f8e0206 */
[----:B------:R-:W-:Y:S04]  /*5ab0*/  @!UP0 USEL UR4, UR5, UR4, !UP2 ;  /* 0x0000000405048287 */ /* 0x000fe8000d000000 */
[----:B------:R-:W-:Y:S02]  /*5ac0*/  @!UP0 UIMAD UR10, UR7, UR10, UR4 ;  /* 0x0000000a070a82a4 */ /* 0x000fe4000f8e0204 */
[----:B------:R-:W-:Y:S02]  /*5ad0*/  @!UP0 UIADD3 UR11, UPT, UPT, UR11, -UR4, URZ ;  /* 0x800000040b0b8290 */ /* 0x000fe4000fffe0ff */
[----:B------:R-:W-:Y:S02]  /*5ae0*/  UIMAD UR7, UR43, UR8, UR38 ;  /* 0x000000082b0772a4 */ /* 0x000fe4000f8e0226 */
[----:B------:R-:W-:Y:S02]  /*5af0*/  @!UP0 UIMAD UR6, UR11, UR42, UR5 ;  /* 0x0000002a0b0682a4 */ /* 0x000fe4000f8e0205 */
[----:B------:R-:W-:Y:S01]  /*5b00*/  UIMAD UR4, UR58, UR9, UR37 ;  /* 0x000000093a0472a4 */ /* 0x000fe2000f8e0225 */
[----:B------:R-:W-:Y:S02]  /*5b10*/  @!UP0 UMOV UR5, UR10 ;  /* 0x0000000a00058c82 */ /* 0x000fe40008000000 */
[----:B------:R-:W-:Y:S02]  /*5b20*/  UIMAD UR38, UR5, UR43, UR7 ;  /* 0x0000002b052672a4 */ /* 0x000fe4000f8e0207 */
[----:B------:R-:W-:Y:S11]  /*5b30*/  UIMAD UR37, UR6, UR58, UR4 ;  /* 0x0000003a062572a4 */ /* 0x000ff6000f8e0204 */
[----:B------:R-:W-:Y:S01]  /*5b40*/  @!UPT UIADD3 URZ, UPT, UPT, URZ, URZ, URZ ;  /* 0x000000fffffff290 */ /* 0x000fe2000fffe0ff */
.L_x_90:
[----:B------:R-:W-:Y:S01]  /*5b50*/  UISETP.NE.AND UP0, UPT, UR39, 0x1, UPT ;  /* 0x000000012700788c */ /* 0x000fe2000bf05270 */
[----:B------:R-:W-:Y:S01]  /*5b60*/  R2UR UR11, R59 ;  /* 0x000000003b0b72ca */ /* 0x000fe200000e0000 */
[----:B------:R-:W-:Y:S01]  /*5b70*/  USHF.L.U32 UR50, UR25, 0x6, URZ ;  /* 0x0000000619327899 */ /* 0x000fe200080006ff */
[----:B------:R-:W-:Y:S01]  /*5b80*/  IADD3 R51, PT, PT, R51, 0x1, RZ ;  /* 0x0000000133337810 */ /* 0x000fe20007ffe0ff */
[----:B------:R-:W-:Y:S07]  /*5b90*/  USHF.L.U32 UR49, UR26, 0x6, URZ ;  /* 0x000000061a317899 */ /* 0x000fee00080006ff */
[----:B------:R-:W1:Y:S01]  /*5ba0*/  @!UP0 LDCU.128 UR12, c[0x0][0xb10] ;  /* 0x00016200ff0c87ac */ /* 0x000e620008000c00 */
[----:B------:R-:W2:Y:S01]  /*5bb0*/  @!UP0 LDCU UR5, c[0x0][0xb0c] ;  /* 0x00016180ff0587ac */ /* 0x000ea20008000800 */
[----:B------:R-:W3:Y:S01]  /*5bc0*/  @!UP0 LDCU UR10, c[0x0][0xb20] ;  /* 0x00016400ff0a87ac */ /* 0x000ee20008000800 */
[----:B-1----:R-:W-:Y:S02]  /*5bd0*/  UIMAD.WIDE.U32 UR8, UR38, UR12, URZ ;  /* 0x0000000c260872a5 */ /* 0x002fe4000f8e00ff */
[----:B------:R-:W-:Y:S02]  /*5be0*/  UIMAD.WIDE.U32 UR6, UR37, UR15, URZ ;  /* 0x0000000f250672a5 */ /* 0x000fe4000f8e00ff */
[----:B------:R-:W-:Y:S03]  /*5bf0*/  @!UP0 UISETP.NE.AND UP1, UPT, UR14, 0x1, UPT ;  /* 0x000000010e00888c */ /* 0x000fe6000bf25270 */
[----:B------:R-:W-:Y:S01]  /*5c00*/  @!UP0 UMOV UR4, UR9 ;  /* 0x0000000900048c82 */ /* 0x000fe20008000000 */
[----:B--2---:R-:W-:Y:S02]  /*5c10*/  @!UP0 UISETP.NE.AND UP2, UPT, UR5, 0x1, UPT ;  /* 0x000000010500888c */ /* 0x004fe4000bf45270 */
[----:B------:R-:W-:Y:S01]  /*5c20*/  @!UP0 USHF.R.U32.HI UR4, URZ, UR13, UR4 ;  /* 0x0000000dff048299 */ /* 0x000fe20008011604 */
[----:B------:R-:W-:Y:S02]  /*5c30*/  @!UP0 UMOV UR6, UR7 ;  /* 0x0000000700068c82 */ /* 0x000fe40008000000 */
[----:B---3--:R-:W-:Y:S02]  /*5c40*/  @!UP0 USHF.R.U32.HI UR6, URZ, UR10, UR6 ;  /* 0x0000000aff068299 */ /* 0x008fe40008011606 */
[----:B------:R-:W-:Y:S02]  /*5c50*/  @!UP0 USEL UR7, UR38, UR4, !UP2 ;  /* 0x0000000426078287 */ /* 0x000fe4000d000000 */
[----:B------:R-:W-:Y:S04]  /*5c60*/  @!UP0 USEL UR6, UR37, UR6, !UP1 ;  /* 0x0000000625068287 */ /* 0x000fe8000c800000 */
[----:B------:R-:W-:Y:S02]  /*5c70*/  @!UP0 UIADD3 UR4, UPT, UPT, -UR7, UR6, URZ ;  /* 0x0000000607048290 */ /* 0x000fe4000fffe1ff */
[----:B------:R-:W-:Y:S02]  /*5c80*/  @!UP0 UIADD3 UR6, UPT, UPT, UR7, -UR6, URZ ;  /* 0x8000000607068290 */ /* 0x000fe4000fffe0ff */
[----:B------:R-:W-:Y:S02]  /*5c90*/  @!UP0 UIMAD UR38, UR4, UR5, UR38 ;  /* 0x00000005042682a4 */ /* 0x000fe4000f8e0226 */
[----:B------:R-:W-:Y:S02]  /*5ca0*/  @!UP0 UIMAD UR37, UR6, UR14, UR37 ;  /* 0x0000000e062582a4 */ /* 0x000fe4000f8e0225 */
[----:B------:R-:W-:Y:S09]  /*5cb0*/  ULOP3.LUT UP0, URZ, UR11, 0x1b0, URZ, 0xc0, !UPT ;  /* 0x000001b00bff7892 */ /* 0x000ff2000f80c0ff */
[----:B------:R-:W-:Y:S05]  /*5cc0*/  BRA.U !UP0, `(.L_x_91) ;  /* 0x00000001087c7547 */ /* 0x000fea000b800000 */
[----:B------:R-:W1:Y:S01]  /*5cd0*/  LDCU.64 UR8, c[0x4][0x80] ;  /* 0x01001000ff0877ac */ /* 0x000e620008000a00 */
[----:B------:R-:W-:Y:S01]  /*5ce0*/  MOV R2, 0x0 ;  /* 0x0000000000027802 */ /* 0x000fe20000000f00 */
[----:B------:R-:W-:Y:S02]  /*5cf0*/  HFMA2 R12, -RZ, RZ, 0, 5.9604644775390625e-08 ;  /* 0x00000001ff0c7431 */ /* 0x000fe400000001ff */
[----:B------:R-:W-:Y:S01]  /*5d00*/  IMAD.MOV.U32 R8, RZ, RZ, 0x70 ;  /* 0x00000070ff087424 */ /* 0x000fe200078e00ff */
[----:B------:R2:W3:Y:S01]  /*5d10*/  LDC.64 R14, c[0x4][R2] ;  /* 0x01000000020e7b82 */ /* 0x0004e20000000a00 */
[----:B------:R-:W4:Y:S01]  /*5d20*/  LDCU.64 UR6, c[0x4][0x88] ;  /* 0x01001100ff0677ac */ /* 0x000f220008000a00 */
[----:B------:R-:W-:Y:S01]  /*5d30*/  IMAD.MOV.U32 R13, RZ, RZ, RZ ;  /* 0x000000ffff0d7224 */ /* 0x000fe200078e00ff */
[----:B------:R-:W2:Y:S01]  /*5d40*/  LDCU.64 UR4, c[0x4][0x8] ;  /* 0x01000100ff0477ac */ /* 0x000ea20008000a00 */
[----:B-1----:R-:W-:Y:S01]  /*5d50*/  MOV R5, UR9 ;  /* 0x0000000900057c02 */ /* 0x002fe20008000f00 */
[----:B------:R-:W-:Y:S01]  /*5d60*/  IMAD.U32 R4, RZ, RZ, UR8 ;  /* 0x00000008ff047e24 */ /* 0x000fe2000f8e00ff */
[----:B----4-:R-:W-:Y:S01]  /*5d70*/  MOV R7, UR7 ;  /* 0x0000000700077c02 */ /* 0x010fe20008000f00 */
[----:B------:R-:W-:Y:S01]  /*5d80*/  IMAD.U32 R6, RZ, RZ, UR6 ;  /* 0x00000006ff067e24 */ /* 0x000fe2000f8e00ff */
[----:B--2---:R-:W-:Y:S01]  /*5d90*/  MOV R11, UR5 ;  /* 0x00000005000b7c02 */ /* 0x004fe20008000f00 */
[----:B------:R-:W-:Y:S02]  /*5da0*/  IMAD.U32 R10, RZ, RZ, UR4 ;  /* 0x00000004ff0a7e24 */ /* 0x000fe4000f8e00ff */
[----:B------:R-:W-:Y:S07]  /*5db0*/  LEPC R20, `(.L_x_92) ;  /* 0x000000001014794e */ /* 0x000fee0000000000 */
[----:B---3-5:R-:W-:Y:S05]  /*5dc0*/  CALL.ABS.NOINC R14 ;  /* 0x000000000e007343 */ /* 0x028fea0003c00000 */
.L_x_92:
[----:B------:R-:W1:Y:S01]  /*5dd0*/  LDCU.64 UR8, c[0x4][0x80] ;  /* 0x01001000ff0877ac */ /* 0x000e620008000a00 */
[----:B------:R-:W2:Y:S01]  /*5de0*/  LDC.64 R2, c[0x4][R2] ;  /* 0x0100000002027b82 */ /* 0x000ea20000000a00 */
[----:B------:R-:W-:Y:S02]  /*5df0*/  HFMA2 R12, -RZ, RZ, 0, 5.9604644775390625e-08 ;  /* 0x00000001ff0c7431 */ /* 0x000fe400000001ff */
[----:B------:R-:W-:Y:S02]  /*5e00*/  IMAD.MOV.U32 R8, RZ, RZ, 0x70 ;  /* 0x00000070ff087424 */ /* 0x000fe400078e00ff */
[----:B------:R-:W-:Y:S01]  /*5e10*/  IMAD.MOV.U32 R13, RZ, RZ, RZ ;  /* 0x000000ffff0d7224 */ /* 0x000fe200078e00ff */
[----:B------:R-:W3:Y:S01]  /*5e20*/  LDCU.64 UR6, c[0x4][0x88] ;  /* 0x01001100ff0677ac */ /* 0x000ee20008000a00 */
[----:B------:R-:W4:Y:S01]  /*5e30*/  LDCU.64 UR4, c[0x4][0x8] ;  /* 0x01000100ff0477ac */ /* 0x000f220008000a00 */
[----:B-1----:R-:W-:Y:S02]  /*5e40*/  MOV R4, UR8 ;  /* 0x0000000800047c02 */ /* 0x002fe40008000f00 */
[----:B------:R-:W-:Y:S02]  /*5e50*/  MOV R5, UR9 ;  /* 0x0000000900057c02 */ /* 0x000fe40008000f00 */
[----:B---3--:R-:W-:Y:S01]  /*5e60*/  MOV R7, UR7 ;  /* 0x0000000700077c02 */ /* 0x008fe20008000f00 */
[----:B------:R-:W-:Y:S01]  /*5e70*/  IMAD.U32 R6, RZ, RZ, UR6 ;  /* 0x00000006ff067e24 */ /* 0x000fe2000f8e00ff */
[----:B----4-:R-:W-:Y:S01]  /*5e80*/  MOV R11, UR5 ;  /* 0x00000005000b7c02 */ /* 0x010fe20008000f00 */
[----:B------:R-:W-:Y:S02]  /*5e90*/  IMAD.U32 R10, RZ, RZ, UR4 ;  /* 0x00000004ff0a7e24 */ /* 0x000fe4000f8e00ff */
[----:B------:R-:W-:Y:S07]  /*5ea0*/  LEPC R20, `(.L_x_91) ;  /* 0x000000001014794e */ /* 0x000fee0000000000 */
[----:B--2---:R-:W-:Y:S05]  /*5eb0*/  CALL.ABS.NOINC R2 ;  /* 0x0000000002007343 */ /* 0x004fea0003c00000 */
.L_x_91:
[----:B------:R-:W-:Y:S02]  /*5ec0*/  R2UR UR6, R49 ;  /* 0x00000000310672ca */ /* 0x000fe400000e0000 */
[----:B------:R-:W-:Y:S02]  /*5ed0*/  R2UR UR5, R57 ;  /* 0x00000000390572ca */ /* 0x000fe400000e0000 */
[----:B------:R-:W-:Y:S02]  /*5ee0*/  R2UR UR4, R56 ;  /* 0x00000000380472ca */ /* 0x000fe400000e0000 */
[----:B------:R-:W-:Y:S02]  /*5ef0*/  ISETP.NE.U32.AND P4, PT, R42, RZ, PT ;  /* 0x000000ff2a00720c */ /* 0x000fe40003f85070 */
[----:B------:R-:W-:Y:S02]  /*5f00*/  ISETP.NE.U32.AND P2, PT, RZ, UR60, PT ;  /* 0x0000003cff007c0c */ /* 0x000fe4000bf45070 */
[----:B------:R-:W-:Y:S02]  /*5f10*/  ISETP.NE.AND.EX P4, PT, R43, RZ, PT, P4 ;  /* 0x000000ff2b00720c */ /* 0x000fe40003f85340 */
[----:B------:R-:W-:Y:S01]  /*5f20*/  ISETP.NE.AND.EX P2, PT, RZ, UR61, PT, P2 ;  /* 0x0000003dff007c0c */ /* 0x000fe2000bf45320 */
[----:B------:R-:W-:Y:S02]  /*5f30*/  UISETP.NE.AND UP2, UPT, UR6, URZ, UPT ;  /* 0x000000ff0600728c */ /* 0x000fe4000bf45270 */
[----:B------:R-:W-:Y:S04]  /*5f40*/  UISETP.NE.U32.AND UP0, UPT, UR5, URZ, UPT ;  /* 0x000000ff0500728c */ /* 0x000fe8000bf05070 */
[----:B------:R-:W-:Y:S01]  /*5f50*/  UISETP.NE.AND.EX UP1, UPT, UR4, URZ, UPT, UP0 ;  /* 0x000000ff0400728c */ /* 0x000fe2000bf25300 */
[----:B------:R-:W-:Y:S01]  /*5f60*/  PLOP3.LUT P1, PT, PT, PT, UP2, 0x80, 0x8 ;  /* 0x000000000008781c */ /* 0x000fe20003f2f028 */
[----:B------:R-:W-:Y:S03]  /*5f70*/  UPLOP3.LUT UP0, UPT, UPT, UPT, UPT, 0x40, 0x4 ;  /* 0x000000000004789c */ /* 0x000fe60003f0e870 */
[----:B------:R-:W-:Y:S06]  /*5f80*/  @UP2 UPLOP3.LUT UP0, UPT, UPT, UPT, UP1, 0x80, 0x8 ;  /* 0x000000000008289c */ /* 0x000fec0003f0f010 */
[----:B------:R-:W-:Y:S01]  /*5f90*/  PLOP3.LUT P0, PT, PT, PT, UP0, 0x80, 0x8 ;  /* 0x000000000008781c */ /* 0x000fe20003f0f008 */
[----:B------:R-:W-:Y:S01]  /*5fa0*/  @!UPT UIADD3 URZ, UPT, UPT, URZ, URZ, URZ ;  /* 0x000000fffffff290 */ /* 0x000fe2000fffe0ff */
[----:B------:R-:W-:Y:S11]  /*5fb0*/  BRA.U !UP1, `(.L_x_93) ;  /* 0x0000000109407547 */ /* 0x000ff6000b800000 */
[----:B------:R-:W-:Y:S01]  /*5fc0*/  UISETP.NE.U32.AND UP0, UPT, UR60, URZ, UPT ;  /* 0x000000ff3c00728c */ /* 0x000fe2000bf05070 */
[----:B------:R-:W-:Y:S01]  /*5fd0*/  R2UR UR6, R57 ;  /* 0x00000000390672ca */ /* 0x000fe200000e0000 */
[----:B------:R-:W1:Y:S01]  /*5fe0*/  LDCU.64 UR8, c[0x0][0x358] ;  /* 0x00006b00ff0877ac */ /* 0x000e620008000a00 */
[----:B------:R-:W-:Y:S02]  /*5ff0*/  HFMA2 R45, -RZ, RZ, 0, 5.9604644775390625e-08 ;  /* 0x00000001ff2d7431 */ /* 0x000fe400000001ff */
[----:B------:R-:W-:Y:S01]  /*6000*/  IMAD.MOV.U32 R0, RZ, RZ, 0x1 ;  /* 0x00000001ff007424 */ /* 0x000fe200078e00ff */
[----:B------:R-:W-:Y:S06]  /*6010*/  UISETP.NE.AND.EX UP0, UPT, UR61, URZ, UPT, UP0 ;  /* 0x000000ff3d00728c */ /* 0x000fec000bf05300 */
[----:B------:R-:W-:Y:S05]  /*6020*/  PLOP3.LUT P3, PT, PT, PT, UP0, 0x80, 0x8 ;  /* 0x000000000008781c */ /* 0x000fea0003f6f008 */
[----:B------:R-:W2:Y:S01]  /*6030*/  @UP0 LDCU.64 UR4, c[0x0][0x888] ;  /* 0x00011100ff0407ac */ /* 0x000ea20008000a00 */
[----:B------:R-:W-:Y:S07]  /*6040*/  @UP0 UIMAD UR6, UR36, UR6, URZ ;  /* 0x00000006240602a4 */ /* 0x000fee000f8e02ff */
[----:B------:R-:W-:Y:S01]  /*6050*/  @!P3 PRMT R45, R0, 0x7610, R45 ;  /* 0x00007610002db816 */ /* 0x000fe2000000002d */
[----:B--2---:R-:W-:Y:S06]  /*6060*/  @UP0 UIMAD.WIDE UR4, UR6, 0x4, UR4 ;  /* 0x00000004060408a5 */ /* 0x004fec000f8e0204 */
[----:B-----5:R-:W-:Y:S02]  /*6070*/  IMAD.U32 R26, RZ, RZ, UR4 ;  /* 0x00000004ff1a7e24 */ /* 0x020fe4000f8e00ff */
[----:B------:R-:W-:Y:S03]  /*6080*/  IMAD.U32 R27, RZ, RZ, UR5 ;  /* 0x00000005ff1b7e24 */ /* 0x000fe6000f8e00ff */
[----:B------:R-:W2:Y:S02]  /*6090*/  @!UP0 LDCU UR4, c[0x0][0x880] ;  /* 0x00011000ff0487ac */ /* 0x000ea40008000800 */
[----:B-1----:R1:W5:Y:S02]  /*60a0*/  @P3 LDG.E R26, desc[UR8][R26.64] ;  /* 0x000000081a1a3981 */ /* 0x002364000c1e1900 */
[----:B-12---:R-:W-:Y:S02]  /*60b0*/  @!P3 MOV R26, UR4 ;  /* 0x00000004001abc02 */ /* 0x006fe40008000f00 */
.L_x_93:
[----:B------:R-:W-:Y:S05]  /*60c0*/  @!P4 BRA `(.L_x_94) ;  /* 0x000000000024c947 */ /* 0x000fea0003800000 */
[----:B------:R-:W-:Y:S01]  /*60d0*/  ISETP.NE.U32.AND P3, PT, R40, RZ, PT ;  /* 0x000000ff2800720c */ /* 0x000fe20003f65070 */
[----:B------:R-:W1:Y:S03]  /*60e0*/  LDCU.64 UR4, c[0x0][0x358] ;  /* 0x00006b00ff0477ac */ /* 0x000e660008000a00 */
[----:B------:R-:W-:Y:S11]  /*60f0*/  ISETP.NE.AND.EX P3, PT, R41, RZ, PT, P3 ;  /* 0x000000ff2900720c */ /* 0x000ff60003f65330 */
[----:B------:R-:W-:Y:S02]  /*6100*/  @!UPT UIADD3 URZ, UPT, UPT, URZ, URZ, URZ ;  /* 0x000000fffffff290 */ /* 0x000fe4000fffe0ff */
[----:B------:R-:W2:Y:S01]  /*6110*/  @P3 LDC.64 R2, c[0x0][0x8a8] ;  /* 0x00022a00ff023b82 */ /* 0x000ea20000000a00 */
[----:B------:R-:W-:Y:S04]  /*6120*/  @P3 IMAD R0, R42, UR36, RZ ;  /* 0x000000242a003c24 */ /* 0x000fe8000f8e02ff */
[----:B--2---:R-:W-:Y:S05]  /*6130*/  @P3 IMAD.WIDE R2, R0, 0x4, R2 ;  /* 0x0000000400023825 */ /* 0x004fea00078e0202 */
[----:B-1---5:R1:W5:Y:S02]  /*6140*/  @P3 LDG.E R24, desc[UR4][R2.64] ;  /* 0x0000000402183981 */ /* 0x022364000c1e1900 */
[----:B-1----:R-:W2:Y:S02]  /*6150*/  @!P3 LDC R24, c[0x0][0x8a0] ;  /* 0x00022800ff18bb82 */ /* 0x002ea40000000800 */
.L_x_94:
[----:B-----5:R-:W-:Y:S01]  /*6160*/  FSETP.NEU.AND P3, PT, R26, RZ, PT ;  /* 0x000000ff1a00720b */ /* 0x020fe20003f6d000 */
[----:B------:R-:W-:Y:S01]  /*6170*/  IMAD.U32 R2, RZ, RZ, UR46 ;  /* 0x0000002eff027e24 */ /* 0x000fe2000f8e00ff */
[----:B------:R-:W-:Y:S01]  /*6180*/  SEL R5, RZ, 0xffffffff, P2 ;  /* 0xffffffffff057807 */ /* 0x000fe20001000000 */
[----:B------:R-:W-:Y:S01]  /*6190*/  ULOP3.LUT UR4, UR55, 0x1, URZ, 0x3c, !UPT ;  /* 0x0000000137047892 */ /* 0x000fe2000f8e3cff */
[----:B------:R-:W-:Y:S01]  /*61a0*/  @P1 LOP3.LUT P2, RZ, R45, 0xff, RZ, 0xc0, !PT ;  /* 0x000000ff2dff1812 */ /* 0x000fe2000784c0ff */
[----:B------:R-:W-:Y:S01]  /*61b0*/  BSSY B1, `(.L_x_95) ;  /* 0x000003d000017945 */ /* 0x000fe20003800000 */
[----:B------:R-:W-:Y:S01]  /*61c0*/  @P1 SEL R0, RZ, 0xffffffff, P3 ;  /* 0xffffffffff001807 */ /* 0x000fe20001800000 */
[----:B------:R-:W-:Y:S01]  /*61d0*/  IMAD.MOV.U32 R65, RZ, RZ, 0x1 ;  /* 0x00000001ff417424 */ /* 0x000fe200078e00ff */
[----:B------:R-:W-:Y:S01]  /*61e0*/  LEA R2, R2, UR44, 0x3 ;  /* 0x0000002c02027c11 */ /* 0x000fe2000f8e18ff */
[----:B------:R-:W-:Y:S01]  /*61f0*/  IMAD.U32 R63, RZ, RZ, UR4 ;  /* 0x00000004ff3f7e24 */ /* 0x000fe2000f8e00ff */
[----:B------:R-:W-:Y:S01]  /*6200*/  @P0 SEL R0, R5, R0, !P2 ;  /* 0x0000000005000207 */ /* 0x000fe20005000000 */
[----:B------:R-:W-:Y:S01]  /*6210*/  IMAD.U32 R64, RZ, RZ, UR46 ;  /* 0x0000002eff407e24 */ /* 0x000fe2000f8e00ff */
[----:B------:R-:W-:Y:S02]  /*6220*/  LEA R27, R22, UR44, 0x3 ;  /* 0x0000002c161b7c11 */ /* 0x000fe4000f8e18ff */
[----:B------:R-:W-:Y:S02]  /*6230*/  CS2R R38, SRZ ;  /* 0x0000000000267805 */ /* 0x000fe4000001ff00 */
[----:B------:R-:W-:Y:S02]  /*6240*/  @P1 LOP3.LUT R0, R0, 0x1, RZ, 0xc0, !PT ;  /* 0x0000000100001812 */ /* 0x000fe400078ec0ff */
[----:B------:R-:W-:Y:S02]  /*6250*/  CS2R R36, SRZ ;  /* 0x0000000000247805 */ /* 0x000fe4000001ff00 */
[----:B------:R-:W-:Y:S02]  /*6260*/  SHF.L.U32 R3, R53, 0x1f, RZ ;  /* 0x0000001f35037819 */ /* 0x000fe400000006ff */
[----:B------:R-:W-:Y:S02]  /*6270*/  CS2R R30, SRZ ;  /* 0x00000000001e7805 */ /* 0x000fe4000001ff00 */
[----:B------:R-:W-:Y:S02]  /*6280*/  ISETP.NE.U32.OR P5, PT, R0, 0x1, !P1 ;  /* 0x000000010000780c */ /* 0x000fe40004fa5470 */
[----:B------:R-:W-:Y:S02]  /*6290*/  CS2R R28, SRZ ;  /* 0x00000000001c7805 */ /* 0x000fe4000001ff00 */
[----:B------:R-:W-:Y:S02]  /*62a0*/  PLOP3.LUT P2, PT, PT, PT, UP1, 0x80, 0x8 ;  /* 0x000000000008781c */ /* 0x000fe40003f4f018 */
[----:B------:R-:W-:Y:S02]  /*62b0*/  LEA.HI R25, R22, R22, RZ, 0x1 ;  /* 0x0000001616197211 */ /* 0x000fe400078f08ff */
[----:B------:R-:W-:Y:S02]  /*62c0*/  LOP3.LUT P4, R50, R45, 0xff, RZ, 0xc0, !PT ;  /* 0x000000ff2d327812 */ /* 0x000fe4000788c0ff */
[----:B------:R-:W-:Y:S02]  /*62d0*/  SEL R4, RZ, 0xffffffff, P3 ;  /* 0xffffffffff047807 */ /* 0x000fe40001800000 */
[----:B------:R-:W-:Y:S02]  /*62e0*/  P2R R61, PR, RZ, 0x20 ;  /* 0x00000020ff3d7803 */ /* 0x000fe40000000000 */
[----:B------:R-:W-:Y:S03]  /*62f0*/  @P5 SHF.L.U32 R0, R63, 0x1f, RZ ;  /* 0x0000001f3f005819 */ /* 0x000fe600000006ff */
[----:B------:R-:W-:Y:S01]  /*6300*/  @P2 SEL R4, R5, R4, !P4 ;  /* 0x0000000405042207 */ /* 0x000fe20006000000 */
[----:B------:R1:W3:Y:S03]  /*6310*/  @P5 SYNCS.PHASECHK.TRANS64.TRYWAIT P1, [R2+URZ+0x60], R0 ;  /* 0x00006000020055a7 */ /* 0x0002e600080211ff */
[----:B------:R-:W-:Y:S04]  /*6320*/  LOP3.LUT R4, R4, 0x1, RZ, 0xc0, !PT ;  /* 0x0000000104047812 */ /* 0x000fe800078ec0ff */
[----:B------:R-:W-:Y:S04]  /*6330*/  ISETP.NE.U32.AND P2, PT, R4, 0x1, PT ;  /* 0x000000010400780c */ /* 0x000fe80003f45070 */
[----:B------:R-:W-:Y:S01]  /*6340*/  P2R R66, PR, RZ, 0x4 ;  /* 0x00000004ff427803 */ /* 0x000fe20000000000 */
[----:B------:R4:W2:Y:S01]  /*6350*/  SYNCS.PHASECHK.TRANS64.TRYWAIT P0, [R27+URZ+0xc0], R3 ;  /* 0x0000c0031b0075a7 */ /* 0x0008a200080011ff */
[C---:B-1----:R-:W-:Y:S01]  /*6360*/  IMAD.SHL.U32 R0, R25.reuse, 0x20, RZ ;  /* 0x0000002019007824 */ /* 0x042fe200078e00ff */
[----:B------:R-:W-:Y:S04]  /*6370*/  LOP3.LUT R25, R25, 0xffe, RZ, 0xc0, !PT ;  /* 0x00000ffe19197812 */ /* 0x000fe800078ec0ff */
[----:B------:R-:W-:Y:S01]  /*6380*/  LOP3.LUT R0, R0, 0xffffffc0, RZ, 0xc0, !PT ;  /* 0xffffffc000007812 */ /* 0x000fe200078ec0ff */
[----:B------:R-:W-:Y:S04]  /*6390*/  IMAD.IADD R25, R22, 0x1, -R25 ;  /* 0x0000000116197824 */ /* 0x000fe800078e0a19 */
[----:B------:R-:W-:Y:S04]  /*63a0*/  IMAD.IADD R0, R23, 0x1, R0 ;  /* 0x0000000117007824 */ /* 0x000fe800078e0200 */
[----:B------:R-:W-:Y:S01]  /*63b0*/  IMAD R25, R25, 0x100000, R0 ;  /* 0x0010000019197824 */ /* 0x000fe200078e0200 */
[----:B---3--:R-:W-:Y:S01]  /*63c0*/  @P5 SEL R65, RZ, 0x1, !P1 ;  /* 0x00000001ff415807 */ /* 0x008fe20004800000 */
[----:B----4-:R-:W-:Y:S06]  /*63d0*/  @!P5 BRA `(.L_x_96) ;  /* 0x000000000068d947 */ /* 0x010fec0003800000 */
[----:B------:R-:W-:Y:S01]  /*63e0*/  HFMA2 R31, -RZ, RZ, 0, 0 ;  /* 0x00000000ff1f7431 */ /* 0x000fe200000001ff */
[----:B------:R-:W-:Y:S01]  /*63f0*/  ISETP.NE.AND P1, PT, R65, RZ, PT ;  /* 0x000000ff4100720c */ /* 0x000fe20003f25270 */
[----:B------:R-:W-:Y:S01]  /*6400*/  IMAD.U32 R0, RZ, RZ, UR46 ;  /* 0x0000002eff007e24 */ /* 0x000fe2000f8e00ff */
[----:B------:R-:W-:Y:S11]  /*6410*/  BSSY B0, `(.L_x_97) ;  /* 0x0000005000007945 */ /* 0x000ff60003800000 */
[----:B------:R-:W-:Y:S05]  /*6420*/  @P1 BRA `(.L_x_98) ;  /* 0x00000000000c1947 */ /* 0x000fea0003800000 */
[----:B------:R-:W-:Y:S04]  /*6430*/  SHF.L.U32 R4, R63, 0x1f, RZ ;  /* 0x0000001f3f047819 */ /* 0x000fe800000006ff */
[----:B------:R-:W1:Y:S02]  /*6440*/  SYNCS.PHASECHK.TRANS64.TRYWAIT P1, [R2+URZ+0x60], R4 ;  /* 0x00006004020075a7 */ /* 0x000e6400080211ff */
[----:B-1----:R-:W-:Y:S05]  /*6450*/  @!P1 BRA `(.L_x_99) ;  /* 0x0000001c00e49947 */ /* 0x002fea0003800000 */
.L_x_98:
[----:B------:R-:W-:Y:S05]  /*6460*/  BSYNC B0 ;  /* 0x0000000000007941 */ /* 0x000fea0003800000 */
.L_x_97:
[----:B------:R-:W-:Y:S01]  /*6470*/  ISETP.NE.AND P1, PT, R66, RZ, PT ;  /* 0x000000ff4200720c */ /* 0x000fe20003f25270 */
[----:B------:R-:W-:Y:S01]  /*6480*/  IMAD.MOV.U32 R30, RZ, RZ, RZ ;  /* 0x000000ffff1e7224 */ /* 0x000fe200078e00ff */
[----:B------:R-:W-:Y:S02]  /*6490*/  CS2R R28, SRZ ;  /* 0x00000000001c7805 */ /* 0x000fe4000001ff00 */
[----:B------:R-:W-:Y:S02]  /*64a0*/  CS2R R38, SRZ ;  /* 0x0000000000267805 */ /* 0x000fe4000001ff00 */
[----:B------:R-:W-:Y:S07]  /*64b0*/  CS2R R36, SRZ ;  /* 0x0000000000247805 */ /* 0x000fee000001ff00 */
[----:B-1----:R-:W-:Y:S01]  /*64c0*/  @P1 IMAD R2, R0, 0x800, R44 ;  /* 0x0000080000021824 */ /* 0x002fe200078e022c */
[----:B------:R-:W-:Y:S05]  /*64d0*/  @P1 WARPSYNC.ALL ;  /* 0x0000000000001948 */ /* 0x000fea0003800000 */
[----:B------:R-:W-:Y:S01]  /*64e0*/  @P1 LEA R2, R2, UR44, 0x1 ;  /* 0x0000002c02021c11 */ /* 0x000fe2000f8e08ff */
[----:B------:R-:W-:Y:S04]  /*64f0*/  UIADD3 UR4, UPT, UPT, UR46, 0x1, URZ ;  /* 0x000000012e047890 */ /* 0x000fe8000fffe0ff */
[----:B------:R1:W3:Y:S01]  /*6500*/  @P1 LDSM.16.M88.4 R28, [R2+0x200] ;  /* 0x00020000021c183b */ /* 0x0002e20000000200 */
[----:B------:R-:W-:Y:S01]  /*6510*/  UISETP.NE.AND UP0, UPT, UR4, 0x3, UPT ;  /* 0x000000030400788c */ /* 0x000fe2000bf05270 */
[----:B------:R-:W-:Y:S03]  /*6520*/  @P1 IMAD R0, R54, 0x2, R2 ;  /* 0x0000000236001824 */ /* 0x000fe600078e0202 */
[----:B------:R-:W-:Y:S02]  /*6530*/  USEL UR5, URZ, 0x1, UP0 ;  /* 0x00000001ff057887 */ /* 0x000fe40008000000 */
[----:B------:R1:W4:Y:S01]  /*6540*/  @P1 LDSM.16.M88.4 R36, [R0+0x200] ;  /* 0x000200000024183b */ /* 0x0003220000000200 */
[----:B------:R-:W-:Y:S03]  /*6550*/  USEL UR4, UR4, URZ, UP0 ;  /* 0x000000ff04047287 */ /* 0x000fe60008000000 */
[----:B------:R-:W-:Y:S03]  /*6560*/  LOP3.LUT R63, R63, UR5, RZ, 0x3c, !PT ;  /* 0x000000053f3f7c12 */ /* 0x000fe6000f8e3cff */
[----:B------:R-:W-:Y:S02]  /*6570*/  IMAD.U32 R64, RZ, RZ, UR4 ;  /* 0x00000004ff407e24 */ /* 0x000fe4000f8e00ff */
.L_x_96:
[----:B------:R-:W-:Y:S05]  /*6580*/  BSYNC B1 ;  /* 0x0000000000017941 */ /* 0x000fea0003800000 */
.L_x_95:
[----:B-1----:R-:W-:Y:S04]  /*6590*/  SHF.R.U32.HI R0, RZ, 0x15, R25 ;  /* 0x00000015ff007819 */ /* 0x002fe80000011619 */
[----:B------:R-:W-:Y:S01]  /*65a0*/  LOP3.LUT P1, RZ, R0, 0x3, R46, 0x48, !PT ;  /* 0x0000000300ff7812 */ /* 0x000fe2000782482e */
[----:B------:R-:W-:Y:S01]  /*65b0*/  @!UPT UIADD3 URZ, UPT, UPT, URZ, URZ, URZ ;  /* 0x000000fffffff290 */ /* 0x000fe2000fffe0ff */
[----:B--2---:R-:W-:Y:S11]  /*65c0*/  @P0 BRA `(.L_x_100) ;  /* 0x0000000000080947 */ /* 0x004ff60003800000 */
[----:B------:R-:W1:Y:S02]  /*65d0*/  SYNCS.PHASECHK.TRANS64.TRYWAIT P0, [R27+URZ+0xc0], R3 ;  /* 0x0000c0031b0075a7 */ /* 0x000e6400080011ff */
[----:B-1----:R-:W-:Y:S05]  /*65e0*/  @!P0 BRA `(.L_x_101) ;  /* 0x0000001c00948947 */ /* 0x002fea0003800000 */
.L_x_100:
[----:B------:R-:W-:Y:S05]  /*65f0*/  @!P1 BRA `(.L_x_102) ;  /* 0x0000000000409947 */ /* 0x000fea0003800000 */
[----:B------:R-:W2:Y:S01]  /*6600*/  LDCU.64 UR8, c[0x4][0x70] ;  /* 0x01000e00ff0877ac */ /* 0x000ea20008000a00 */
[----:B-1----:R-:W-:Y:S01]  /*6610*/  MOV R3, 0x0 ;  /* 0x0000000000037802 */ /* 0x002fe20000000f00 */
[----:B------:R-:W-:Y:S02]  /*6620*/  HFMA2 R12, -RZ, RZ, 0, 5.9604644775390625e-08 ;  /* 0x00000001ff0c7431 */ /* 0x000fe400000001ff */
[----:B------:R-:W-:Y:S02]  /*6630*/  IMAD.MOV.U32 R8, RZ, RZ, 0x192 ;  /* 0x00000192ff087424 */ /* 0x000fe400078e00ff */
[----:B------:R-:W-:Y:S01]  /*6640*/  IMAD.MOV.U32 R13, RZ, RZ, RZ ;  /* 0x000000ffff0d7224 */ /* 0x000fe200078e00ff */
[----:B------:R-:W1:Y:S01]  /*6650*/  LDCU.64 UR6, c[0x4][0x78] ;  /* 0x01000f00ff0677ac */ /* 0x000e620008000a00 */
[----:B------:R-:W3:Y:S01]  /*6660*/  LDC.64 R2, c[0x4][R3] ;  /* 0x0100000003027b82 */ /* 0x000ee20000000a00 */
[----:B------:R-:W5:Y:S01]  /*6670*/  LDCU.64 UR4, c[0x4][0x10] ;  /* 0x01000200ff0477ac */ /* 0x000f620008000a00 */
[----:B--2---:R-:W-:Y:S01]  /*6680*/  MOV R5, UR9 ;  /* 0x0000000900057c02 */ /* 0x004fe20008000f00 */
[----:B------:R-:W-:Y:S01]  /*6690*/  IMAD.U32 R4, RZ, RZ, UR8 ;  /* 0x00000008ff047e24 */ /* 0x000fe2000f8e00ff */
[----:B-1----:R-:W-:Y:S01]  /*66a0*/  MOV R7, UR7 ;  /* 0x0000000700077c02 */ /* 0x002fe20008000f00 */
[----:B------:R-:W-:Y:S01]  /*66b0*/  IMAD.U32 R6, RZ, RZ, UR6 ;  /* 0x00000006ff067e24 */ /* 0x000fe2000f8e00ff */
[----:B-----5:R-:W-:Y:S01]  /*66c0*/  MOV R11, UR5 ;  /* 0x00000005000b7c02 */ /* 0x020fe20008000f00 */
[----:B------:R-:W-:Y:S02]  /*66d0*/  IMAD.U32 R10, RZ, RZ, UR4 ;  /* 0x00000004ff0a7e24 */ /* 0x000fe4000f8e00ff */
[----:B------:R-:W-:Y:S07]  /*66e0*/  LEPC R20, `(.L_x_102) ;  /* 0x000000001014794e */ /* 0x000fee0000000000 */
[----:B---34-:R-:W-:Y:S05]  /*66f0*/  CALL.ABS.NOINC R2 ;  /* 0x0000000002007343 */ /* 0x018fea0003c00000 */
.L_x_102:
[----:B-1-3--:R-:W-:Y:S01]  /*6700*/  SHF.L.U32 R3, R28, 0x10, RZ ;  /* 0x000000101c037819 */ /* 0x00afe200000006ff */
[----:B------:R-:W-:Y:S05]  /*6710*/  WARPSYNC.ALL ;  /* 0x0000000000007948 */ /* 0x000fea0003800000 */
[----:B------:R-:W-:Y:S01]  /*6720*/  R2UR UR4, R25 ;  /* 0x00000000190472ca */ /* 0x000fe200000e0000 */
[----:B------:R-:W-:Y:S01]  /*6730*/  BSSY.RECONVERGENT B0, `(.L_x_103) ;  /* 0x0000051000007945 */ /* 0x000fe20003800200 */
[----:B------:R-:W-:Y:S02]  /*6740*/  SHF.L.U32 R20, R30, 0x10, RZ ;  /* 0x000000101e147819 */ /* 0x000fe400000006ff */
[----:B------:R-:W-:Y:S02]  /*6750*/  SHF.L.U32 R62, R54, 0x1, RZ ;  /* 0x00000001363e7819 */ /* 0x000fe400000006ff */
[----:B------:R-:W-:Y:S07]  /*6760*/  ISETP.NE.AND P0, PT, R55, RZ, PT ;  /* 0x000000ff3700720c */ /* 0x000fee0003f05270 */
[----:B------:R-:W1:Y:S02]  /*6770*/  LDTM.16dp256bit.x4 R4, tmem[UR4] ;  /* 0x00000004000479ee */ /* 0x000e640008120000 */
[----:B-1----:R-:W-:Y:S01]  /*6780*/  FMUL R0, R24, R4 ;  /* 0x0000000418007220 */ /* 0x002fe20000400000 */
[----:B------:R-:W-:Y:S01]  /*6790*/  LOP3.LUT R4, R28, 0xffff0000, RZ, 0xc0, !PT ;  /* 0xffff00001c047812 */ /* 0x000fe200078ec0ff */
[----:B------:R-:W-:Y:S01]  /*67a0*/  FMUL R2, R24, R5 ;  /* 0x0000000518027220 */ /* 0x000fe20000400000 */
[C---:B------:R-:W-:Y:S01]  /*67b0*/  SHF.L.U32 R5, R29.reuse, 0x10, RZ ;  /* 0x000000101d057819 */ /* 0x040fe200000006ff */
[----:B------:R-:W-:Y:S01]  /*67c0*/  FFMA R0, R26, R3, R0 ;  /* 0x000000031a007223 */ /* 0x000fe20000000000 */
[----:B------:R-:W-:Y:S01]  /*67d0*/  FMUL R3, R24, R6 ;  /* 0x0000000618037220 */ /* 0x000fe20000400000 */
[----:B------:R-:W-:Y:S01]  /*67e0*/  LOP3.LUT R6, R29, 0xffff0000, RZ, 0xc0, !PT ;  /* 0xffff00001d067812 */ /* 0x000fe200078ec0ff */
[----:B------:R-:W-:Y:S01]  /*67f0*/  FFMA R2, R26, R4, R2 ;  /* 0x000000041a027223 */ /* 0x000fe20000000002 */
[----:B------:R-:W-:Y:S01]  /*6800*/  FMUL R7, R24, R7 ;  /* 0x0000000718077220 */ /* 0x000fe20000400000 */
[----:B------:R-:W-:Y:S01]  /*6810*/  FFMA R3, R26, R5, R3 ;  /* 0x000000051a037223 */ /* 0x000fe20000000003 */
[C---:B------:R-:W-:Y:S01]  /*6820*/  FMUL R4, R24.reuse, R8 ;  /* 0x0000000818047220 */ /* 0x040fe20000400000 */
[----:B------:R-:W-:Y:S01]  /*6830*/  FMUL R5, R24, R9 ;  /* 0x0000000918057220 */ /* 0x000fe20000400000 */
[----:B------:R-:W-:Y:S01]  /*6840*/  F2FP.BF16.F32.PACK_AB R32, R2, R0 ;  /* 0x000000000220723e */ /* 0x000fe200000010ff */
[----:B------:R-:W-:Y:S01]  /*6850*/  FFMA R7, R26, R6, R7 ;  /* 0x000000061a077223 */ /* 0x000fe20000000007 */
[----:B------:R-:W-:Y:S01]  /*6860*/  LOP3.LUT R0, R30, 0xffff0000, RZ, 0xc0, !PT ;  /* 0xffff00001e007812 */ /* 0x000fe200078ec0ff */
[----:B------:R-:W-:Y:S01]  /*6870*/  FFMA R4, R26, R20, R4 ;  /* 0x000000141a047223 */ /* 0x000fe20000000004 */
[----:B------:R-:W-:Y:S01]  /*6880*/  SHF.L.U32 R2, R31, 0x10, RZ ;  /* 0x000000101f027819 */ /* 0x000fe200000006ff */
[----:B------:R-:W-:Y:S01]  /*6890*/  FMUL R6, R24, R10 ;  /* 0x0000000a18067220 */ /* 0x000fe20000400000 */
[----:B------:R-:W-:Y:S01]  /*68a0*/  F2FP.BF16.F32.PACK_AB R33, R7, R3 ;  /* 0x000000030721723e */ /* 0x000fe200000010ff */
[C---:B------:R-:W-:Y:S01]  /*68b0*/  FFMA R5, R26.reuse, R0, R5 ;  /* 0x000000001a057223 */ /* 0x040fe20000000005 */
[----:B------:R-:W-:Y:S01]  /*68c0*/  LOP3.LUT R3, R31, 0xffff0000, RZ, 0xc0, !PT ;  /* 0xffff00001f037812 */ /* 0x000fe200078ec0ff */
[----:B------:R-:W-:Y:S01]  /*68d0*/  FFMA R6, R26, R2, R6 ;  /* 0x000000021a067223 */ /* 0x000fe20000000006 */
[----:B----4-:R-:W-:Y:S01]  /*68e0*/  SHF.L.U32 R7, R36, 0x10, RZ ;  /* 0x0000001024077819 */ /* 0x010fe200000006ff */
[----:B------:R-:W-:Y:S01]  /*68f0*/  FMUL R11, R24, R11 ;  /* 0x0000000b180b7220 */ /* 0x000fe20000400000 */
[----:B------:R-:W-:Y:S01]  /*6900*/  LOP3.LUT R0, R36, 0xffff0000, RZ, 0xc0, !PT ;  /* 0xffff000024007812 */ /* 0x000fe200078ec0ff */
[C---:B------:R-:W-:Y:S01]  /*6910*/  FMUL R8, R24.reuse, R12 ;  /* 0x0000000c18087220 */ /* 0x040fe20000400000 */
[----:B------:R-:W-:Y:S01]  /*6920*/  SHF.L.U32 R2, R37, 0x10, RZ ;  /* 0x0000001025027819 */ /* 0x000fe200000006ff */
[----:B------:R-:W-:Y:S01]  /*6930*/  FMUL R9, R24, R13 ;  /* 0x0000000d18097220 */ /* 0x000fe20000400000 */
[----:B------:R-:W-:Y:S01]  /*6940*/  F2FP.BF16.F32.PACK_AB R34, R5, R4 ;  /* 0x000000040522723e */ /* 0x000fe200000010ff */
[C---:B------:R-:W-:Y:S01]  /*6950*/  FFMA R11, R26.reuse, R3, R11 ;  /* 0x000000031a0b7223 */ /* 0x040fe2000000000b */
[----:B------:R-:W-:Y:S01]  /*6960*/  MOV R5, UR46 ;  /* 0x0000002e00057c02 */ /* 0x000fe20008000f00 */
[C---:B------:R-:W-:Y:S01]  /*6970*/  FFMA R8, R26.reuse, R7, R8 ;  /* 0x000000071a087223 */ /* 0x040fe20000000008 */
[----:B------:R-:W-:Y:S01]  /*6980*/  SHF.L.U32 R3, R39, 0x10, RZ ;  /* 0x0000001027037819 */ /* 0x000fe200000006ff */
[----:B------:R-:W-:Y:S01]  /*6990*/  FFMA R9, R26, R0, R9 ;  /* 0x000000001a097223 */ /* 0x000fe20000000009 */
[----:B------:R-:W-:Y:S01]  /*69a0*/  LOP3.LUT R0, R37, 0xffff0000, RZ, 0xc0, !PT ;  /* 0xffff000025007812 */ /* 0x000fe200078ec0ff */
[C---:B------:R-:W-:Y:S01]  /*69b0*/  FMUL R10, R24.reuse, R14 ;  /* 0x0000000e180a7220 */ /* 0x040fe20000400000 */
[----:B------:R-:W-:Y:S01]  /*69c0*/  LOP3.LUT R4, R39, 0xffff0000, RZ, 0xc0, !PT ;  /* 0xffff000027047812 */ /* 0x000fe200078ec0ff */
[C---:B------:R-:W-:Y:S01]  /*69d0*/  FMUL R15, R24.reuse, R15 ;  /* 0x0000000f180f7220 */ /* 0x040fe20000400000 */
[----:B------:R-:W-:Y:S01]  /*69e0*/  FMUL R12, R24, R16 ;  /* 0x00000010180c7220 */ /* 0x000fe20000400000 */
[----:B------:R-:W-:Y:S01]  /*69f0*/  FFMA R10, R26, R2, R10 ;  /* 0x000000021a0a7223 */ /* 0x000fe2000000000a */
[----:B------:R-:W-:Y:S01]  /*6a00*/  LOP3.LUT R2, R38, 0xffff0000, RZ, 0xc0, !PT ;  /* 0xffff000026027812 */ /* 0x000fe200078ec0ff */
[----:B------:R-:W-:Y:S01]  /*6a10*/  FFMA R15, R26, R0, R15 ;  /* 0x000000001a0f7223 */ /* 0x000fe2000000000f */
[----:B------:R-:W-:Y:S01]  /*6a20*/  SHF.L.U32 R0, R38, 0x10, RZ ;  /* 0x0000001026007819 */ /* 0x000fe200000006ff */
[C---:B------:R-:W-:Y:S01]  /*6a30*/  FMUL R13, R24.reuse, R17 ;  /* 0x00000011180d7220 */ /* 0x040fe20000400000 */
[C---:B------:R-:W-:Y:S01]  /*6a40*/  FMUL R14, R24.reuse, R18 ;  /* 0x00000012180e7220 */ /* 0x040fe20000400000 */
[----:B------:R-:W-:Y:S01]  /*6a50*/  FMUL R19, R24, R19 ;  /* 0x0000001318137220 */ /* 0x000fe20000400000 */
[----:B------:R-:W-:Y:S01]  /*6a60*/  LEA R5, R5, R44, 0xb ;  /* 0x0000002c05057211 */ /* 0x000fe200078e58ff */
[C---:B------:R-:W-:Y:S01]  /*6a70*/  FFMA R12, R26.reuse, R0, R12 ;  /* 0x000000001a0c7223 */ /* 0x040fe2000000000c */
[C---:B------:R-:W-:Y:S01]  /*6a80*/  FFMA R13, R26.reuse, R2, R13 ;  /* 0x000000021a0d7223 */ /* 0x040fe2000000000d */
[C---:B------:R-:W-:Y:S01]  /*6a90*/  FFMA R14, R26.reuse, R3, R14 ;  /* 0x000000031a0e7223 */ /* 0x040fe2000000000e */
[----:B------:R-:W-:Y:S01]  /*6aa0*/  FFMA R19, R26, R4, R19 ;  /* 0x000000041a137223 */ /* 0x000fe20000000013 */
[----:B------:R-:W-:Y:S02]  /*6ab0*/  F2FP.BF16.F32.PACK_AB R35, R11, R6 ;  /* 0x000000060b23723e */ /* 0x000fe400000010ff */
[----:B------:R-:W-:Y:S02]  /*6ac0*/  LEA R5, R5, UR44, 0x1 ;  /* 0x0000002c05057c11 */ /* 0x000fe4000f8e08ff */
[----:B------:R-:W-:Y:S02]  /*6ad0*/  F2FP.BF16.F32.PACK_AB R8, R9, R8 ;  /* 0x000000080908723e */ /* 0x000fe400000010ff */
[----:B------:R-:W-:Y:S01]  /*6ae0*/  F2FP.BF16.F32.PACK_AB R9, R15, R10 ;  /* 0x0000000a0f09723e */ /* 0x000fe200000010ff */
[----:B------:R1:W-:Y:S01]  /*6af0*/  STSM.16.M88.4 [R5+0x200], R32 ;  /* 0x0002002005007844 */ /* 0x0003e20000000200 */
[----:B------:R-:W-:Y:S02]  /*6b00*/  F2FP.BF16.F32.PACK_AB R10, R13, R12 ;  /* 0x0000000c0d0a723e */ /* 0x000fe400000010ff */
[----:B------:R-:W-:Y:S02]  /*6b10*/  F2FP.BF16.F32.PACK_AB R11, R19, R14 ;  /* 0x0000000e130b723e */ /* 0x000fe400000010ff */
[----:B------:R-:W-:Y:S05]  /*6b20*/  IADD3 R0, PT, PT, R62, 0x200, R5 ;  /* 0x000002003e007810 */ /* 0x000fea0007ffe005 */
[----:B------:R1:W-:Y:S01]  /*6b30*/  STSM.16.M88.4 [R0], R8 ;  /* 0x0000000800007844 */ /* 0x0003e20000000200 */
[----:B------:R-:W-:Y:S01]  /*6b40*/  @!PT LDS RZ, [RZ] ;  /* 0x00000000fffff984 */ /* 0x000fe20000000800 */
[----:B------:R-:W-:Y:S01]  /*6b50*/  @!PT LDS RZ, [RZ] ;  /* 0x00000000fffff984 */ /* 0x000fe20000000800 */
[----:B------:R-:W-:Y:S01]  /*6b60*/  @!PT LDS RZ, [RZ] ;  /* 0x00000000fffff984 */ /* 0x000fe20000000800 */
[----:B------:R-:W-:Y:S01]  /*6b70*/  @!PT LDS RZ, [RZ] ;  /* 0x00000000fffff984 */ /* 0x000fe20000000800 */
[----:B------:R2:W-:Y:S07]  /*6b80*/  MEMBAR.ALL.CTA ;  /* 0x0000000000007992 */ /* 0x0005ee0000008000 */
[----:B--2---:R-:W2:Y:S02]  /*6b90*/  FENCE.VIEW.ASYNC.S ;  /* 0x00000000000073c6 */ /* 0x004ea40000000000 */
[----:B--2---:R-:W-:Y:S06]  /*6ba0*/  BAR.SYNC.DEFER_BLOCKING 0x1, 0x80 ;  /* 0x0042000000007b1d */ /* 0x004fec0000010000 */
[----:B------:R-:W-:Y:S05]  /*6bb0*/  @P0 BRA `(.L_x_104) ;  /* 0x0000000000200947 */ /* 0x000fea0003800000 */
[----:B------:R-:W2:Y:S01]  /*6bc0*/  LDCU.64 UR6, c[0x0][0x348] ;  /* 0x00006900ff0677ac */ /* 0x000ea20008000a00 */
[----:B------:R-:W-:Y:S01]  /*6bd0*/  ULEA UR5, UR46, UR44, 0xc ;  /* 0x0000002c2e057291 */ /* 0x000fe2000f8e60ff */
[----:B------:R-:W-:Y:S03]  /*6be0*/  UMOV UR51, UR36 ;  /* 0x0000002400337c82 */ /* 0x000fe60008000000 */
[----:B------:R-:W-:Y:S02]  /*6bf0*/  UIADD3 UR48, UPT, UPT, UR5, 0x200, URZ ;  /* 0x0000020005307890 */ /* 0x000fe4000fffe0ff */
[----:B--2---:R-:W-:Y:S04]  /*6c00*/  UIADD3 UR4, UP0, UPT, UR6, 0x680, URZ ;  /* 0x0000068006047890 */ /* 0x004fe8000ff1e0ff */
[----:B------:R-:W-:Y:S09]  /*6c10*/  UIADD3.X UR5, UPT, UPT, URZ, UR7, URZ, UP0, !UPT ;  /* 0x00000007ff057290 */ /* 0x000ff200087fe4ff */
[----:B------:R2:W-:Y:S02]  /*6c20*/  UTMASTG.3D [UR48], [UR4] ;  /* 0x00000030040073b5 */ /* 0x0005e40008010000 */
[----:B--2---:R0:W-:Y:S02]  /*6c30*/  UTMACMDFLUSH ;  /* 0x00000000000079b7 */ /* 0x0041e40000000000 */
.L_x_104:
[----:B------:R-:W-:Y:S05]  /*6c40*/  BSYNC.RECONVERGENT B0 ;  /* 0x0000000000007941 */ /* 0x000fea0003800200 */
.L_x_103:
[----:B------:R-:W-:Y:S01]  /*6c50*/  UIADD3 UR47, UPT, UPT, UR46, 0x1, URZ ;  /* 0x000000012e2f7890 */ /* 0x000fe2000fffe0ff */
[----:B------:R-:W-:Y:S03]  /*6c60*/  BSSY.RECONVERGENT B0, `(.L_x_105) ;  /* 0x0000005000007945 */ /* 0x000fe60003800200 */
[----:B------:R-:W-:Y:S04]  /*6c70*/  UISETP.NE.AND UP0, UPT, UR47, 0x3, UPT ;  /* 0x000000032f00788c */ /* 0x000fe8000bf05270 */
[----:B------:R-:W-:Y:S01]  /*6c80*/  USEL UR45, UR47, URZ, UP0 ;  /* 0x000000ff2f2d7287 */ /* 0x000fe20008000000 */
[----:B------:R-:W-:Y:S11]  /*6c90*/  @P0 BRA `(.L_x_106) ;  /* 0x0000000000040947 */ /* 0x000ff60003800000 */
[----:B------:R-:W-:Y:S04]  /*6ca0*/  DEPBAR.LE SB0, 0x1 ;  /* 0x000080400000791a */ /* 0x000fe80000000000 */
.L_x_106:
[----:B------:R-:W-:Y:S05]  /*6cb0*/  BSYNC.RECONVERGENT B0 ;  /* 0x0000000000007941 */ /* 0x000fea0003800200 */
.L_x_105:
[----:B------:R-:W-:Y:S01]  /*6cc0*/  BAR.SYNC.DEFER_BLOCKING 0x1, 0x80 ;  /* 0x0042000000007b1d */ /* 0x000fe20000010000 */
[----:B------:R-:W-:Y:S01]  /*6cd0*/  ISETP.NE.AND P1, PT, R61, RZ, PT ;  /* 0x000000ff3d00720c */ /* 0x000fe20003f25270 */
[----:B------:R-:W-:Y:S01]  /*6ce0*/  UISETP.NE.AND UP0, UPT, UR53, URZ, UPT ;  /* 0x000000ff3500728c */ /* 0x000fe2000bf05270 */
[----:B------:R-:W-:Y:S11]  /*6cf0*/  LEA R2, R64, UR44, 0x3 ;  /* 0x0000002c40027c11 */ /* 0x000ff6000f8e18ff */
[----:B------:R-:W-:Y:S01]  /*6d00*/  @P1 SHF.L.U32 R3, R63, 0x1f, RZ ;  /* 0x0000001f3f031819 */ /* 0x000fe200000006ff */
[----:B------:R-:W-:Y:S06]  /*6d10*/  BRA.U !UP0, `(.L_x_107) ;  /* 0x0000000108247547 */ /* 0x000fec000b800000 */
[----:B------:R-:W-:Y:S01]  /*6d20*/  IMAD.U32 R4, RZ, RZ, UR52 ;  /* 0x00000034ff047e24 */ /* 0x000fe2000f8e00ff */
[----:B-1----:R-:W-:Y:S01]  /*6d30*/  MOV R0, UR54 ;  /* 0x0000003600007c02 */ /* 0x002fe20008000f00 */
[----:B------:R-:W-:Y:S03]  /*6d40*/  UIADD3 UR4, UPT, UPT, UR52, 0x1, URZ ;  /* 0x0000000134047890 */ /* 0x000fe6000fffe0ff */
[----:B------:R-:W-:Y:S01]  /*6d50*/  @P1 LEA R4, R4, UR44, 0x3 ;  /* 0x0000002c04041c11 */ /* 0x000fe2000f8e18ff */
[----:B------:R-:W-:Y:S04]  /*6d60*/  UISETP.NE.AND UP0, UPT, UR4, 0x3, UPT ;  /* 0x000000030400788c */ /* 0x000fe8000bf05270 */
[----:B------:R-:W-:Y:S01]  /*6d70*/  @P1 VIADD R4, R4, 0x78 ;  /* 0x0000007804041836 */ /* 0x000fe20000000000 */
[----:B------:R-:W-:Y:S04]  /*6d80*/  USEL UR52, UR4, URZ, UP0 ;  /* 0x000000ff04347287 */ /* 0x000fe80008000000 */
[----:B------:R-:W-:Y:S04]  /*6d90*/  @P1 PRMT R0, R0, 0x654, R4 ;  /* 0x0000065400001816 */ /* 0x000fe80000000004 */
[----:B------:R2:W-:Y:S04]  /*6da0*/  @P1 SYNCS.ARRIVE.TRANS64.RED.A1T0 RZ, [R0+URZ], RZ ;  /* 0x000000ff00ff19a7 */ /* 0x0005e800081004ff */
.L_x_107:
[----:B------:R-:W3:Y:S01]  /*6db0*/  @P1 SYNCS.PHASECHK.TRANS64.TRYWAIT P0, [R2+URZ+0x60], R3 ;  /* 0x00006003020015a7 */ /* 0x000ee200080011ff */
[----:B------:R-:W-:Y:S01]  /*6dc0*/  BSSY B1, `(.L_x_108) ;  /* 0x0000013000017945 */ /* 0x000fe20003800000 */
[----:B---3--:R-:W-:Y:S03]  /*6dd0*/  @P1 SEL R65, RZ, 0x1, !P0 ;  /* 0x00000001ff411807 */ /* 0x008fe60004000000 */
[----:B------:R-:W-:Y:S05]  /*6de0*/  @!P1 BRA `(.L_x_109) ;  /* 0x0000000000409947 */ /* 0x000fea0003800000 */
[----:B------:R-:W-:Y:S01]  /*6df0*/  ISETP.NE.AND P1, PT, R66, RZ, PT ;  /* 0x000000ff4200720c */ /* 0x000fe20003f25270 */
[----:B------:R-:W-:Y:S01]  /*6e00*/  BSSY B0, `(.L_x_110) ;  /* 0x0000009000007945 */ /* 0x000fe20003800000 */
[----:B------:R-:W-:Y:S11]  /*6e10*/  ISETP.NE.AND P0, PT, R65, RZ, PT ;  /* 0x000000ff4100720c */ /* 0x000ff60003f05270 */
[----:B------:R-:W-:Y:S05]  /*6e20*/  @P1 IMAD R3, R64, 0x800, R44 ;  /* 0x0000080040031824 */ /* 0x000fea00078e022c */
[----:B------:R-:W-:Y:S05]  /*6e30*/  @P1 LEA R3, R3, UR44, 0x1 ;  /* 0x0000002c03031c11 */ /* 0x000fea000f8e08ff */
[----:B-12---:R-:W-:Y:S01]  /*6e40*/  @P1 IMAD.IADD R0, R62, 0x1, R3 ;  /* 0x000000013e001824 */ /* 0x006fe200078e0203 */
[----:B------:R-:W-:Y:S06]  /*6e50*/  @P0 BRA `(.L_x_111) ;  /* 0x00000000000c0947 */ /* 0x000fec0003800000 */
[----:B------:R-:W-:Y:S04]  /*6e60*/  SHF.L.U32 R63, R63, 0x1f, RZ ;  /* 0x0000001f3f3f7819 */ /* 0x000fe800000006ff */
[----:B------:R-:W1:Y:S02]  /*6e70*/  SYNCS.PHASECHK.TRANS64.TRYWAIT P0, [R2+URZ+0x60], R63 ;  /* 0x0000603f020075a7 */ /* 0x000e6400080011ff */
[----:B-1----:R-:W-:Y:S05]  /*6e80*/  @!P0 BRA `(.L_x_112) ;  /* 0x0000001400808947 */ /* 0x002fea0003800000 */
.L_x_111:
[----:B------:R-:W-:Y:S05]  /*6e90*/  BSYNC B0 ;  /* 0x0000000000007941 */ /* 0x000fea0003800000 */
.L_x_110:
[----:B------:R-:W-:Y:S11]  /*6ea0*/  ISETP.NE.AND P0, PT, R66, RZ, PT ;  /* 0x000000ff4200720c */ /* 0x000ff60003f05270 */
[----:B------:R-:W-:Y:S02]  /*6eb0*/  @!UPT UIADD3 URZ, UPT, UPT, URZ, URZ, URZ ;  /* 0x000000fffffff290 */ /* 0x000fe4000fffe0ff */
[----:B------:R-:W-:Y:S05]  /*6ec0*/  @P0 WARPSYNC.ALL ;  /* 0x0000000000000948 */ /* 0x000fea0003800000 */
[----:B------:R3:W4:Y:S04]  /*6ed0*/  @P0 LDSM.16.M88.4 R28, [R3+0x200] ;  /* 0x00020000031c083b */ /* 0x0007280000000200 */
[----:B------:R3:W2:Y:S02]  /*6ee0*/  @P0 LDSM.16.M88.4 R36, [R0+0x200] ;  /* 0x000200000024083b */ /* 0x0006a40000000200 */
.L_x_109:
[----:B------:R-:W-:Y:S05]  /*6ef0*/  BSYNC B1 ;  /* 0x0000000000017941 */ /* 0x000fea0003800000 */
.L_x_108:
[----:B-123--:R-:W-:Y:S05]  /*6f00*/  VIADD R0, R25, 0x20 ;  /* 0x0000002019007836 */ /* 0x00efea0000000000 */
[----:B------:R-:W-:Y:S04]  /*6f10*/  SHF.R.U32.HI R0, RZ, 0x15, R0 ;  /* 0x00000015ff007819 */ /* 0x000fe80000011600 */
[----:B------:R-:W-:Y:S11]  /*6f20*/  LOP3.LUT P0, RZ, R0, 0x3, R46, 0x48, !PT ;  /* 0x0000000300ff7812 */ /* 0x000ff6000780482e */
[----:B------:R-:W-:Y:S02]  /*6f30*/  @!UPT UIADD3 URZ, UPT, UPT, URZ, URZ, URZ ;  /* 0x000000fffffff290 */ /* 0x000fe4000fffe0ff */
[----:B------:R-:W-:Y:S05]  /*6f40*/  @!P0 BRA `(.L_x_113) ;  /* 0x0000000000408947 */ /* 0x000fea0003800000 */
[----:B------:R-:W1:Y:S01]  /*6f50*/  LDCU.64 UR8, c[0x4][0x70] ;  /* 0x01000e00ff0877ac */ /* 0x000e620008000a00 */
[----:B------:R-:W-:Y:S01]  /*6f60*/  MOV R3, 0x0 ;  /* 0x0000000000037802 */ /* 0x000fe20000000f00 */
[----:B------:R-:W-:Y:S02]  /*6f70*/  HFMA2 R12, -RZ, RZ, 0, 5.9604644775390625e-08 ;  /* 0x00000001ff0c7431 */ /* 0x000fe400000001ff */
[----:B------:R-:W-:Y:S02]  /*6f80*/  IMAD.MOV.U32 R8, RZ, RZ, 0x192 ;  /* 0x00000192ff087424 */ /* 0x000fe400078e00ff */
[----:B------:R-:W-:Y:S01]  /*6f90*/  IMAD.MOV.U32 R13, RZ, RZ, RZ ;  /* 0x000000ffff0d7224 */ /* 0x000fe200078e00ff */
[----:B------:R-:W2:Y:S01]  /*6fa0*/  LDCU.64 UR6, c[0x4][0x78] ;  /* 0x01000f00ff0677ac */ /* 0x000ea20008000a00 */
[----:B------:R-:W3:Y:S01]  /*6fb0*/  LDC.64 R2, c[0x4][R3] ;  /* 0x0100000003027b82 */ /* 0x000ee20000000a00 */
[----:B------:R-:W5:Y:S01]  /*6fc0*/  LDCU.64 UR4, c[0x4][0x10] ;  /* 0x01000200ff0477ac */ /* 0x000f620008000a00 */
[----:B-1----:R-:W-:Y:S01]  /*6fd0*/  MOV R5, UR9 ;  /* 0x0000000900057c02 */ /* 0x002fe20008000f00 */
[----:B------:R-:W-:Y:S01]  /*6fe0*/  IMAD.U32 R4, RZ, RZ, UR8 ;  /* 0x00000008ff047e24 */ /* 0x000fe2000f8e00ff */
[----:B--2---:R-:W-:Y:S01]  /*6ff0*/  MOV R7, UR7 ;  /* 0x0000000700077c02 */ /* 0x004fe20008000f00 */
[----:B------:R-:W-:Y:S01]  /*7000*/  IMAD.U32 R6, RZ, RZ, UR6 ;  /* 0x00000006ff067e24 */ /* 0x000fe2000f8e00ff */
[----:B-----5:R-:W-:Y:S01]  /*7010*/  MOV R11, UR5 ;  /* 0x00000005000b7c02 */ /* 0x020fe20008000f00 */
[----:B------:R-:W-:Y:S02]  /*7020*/  IMAD.U32 R10, RZ, RZ, UR4 ;  /* 0x00000004ff0a7e24 */ /* 0x000fe4000f8e00ff */
[----:B------:R-:W-:Y:S07]  /*7030*/  LEPC R20, `(.L_x_113) ;  /* 0x000000001014794e */ /* 0x000fee0000000000 */
[----:B---34-:R-:W-:Y:S05]  /*7040*/  CALL.ABS.NOINC R2 ;  /* 0x0000000002007343 */ /* 0x018fea0003c00000 */
.L_x_113:
[----:B------:R-:W-:Y:S01]  /*7050*/  ISETP.NE.AND P0, PT, R55, RZ, PT ;  /* 0x000000ff3700720c */ /* 0x000fe20003f05270 */
[----:B------:R-:W-:Y:S05]  /*7060*/  WARPSYNC.ALL ;  /* 0x0000000000007948 */ /* 0x000fea0003800000 */
[----:B------:R-:W-:Y:S01]  /*7070*/  R2UR UR4, R25 ;  /* 0x00000000190472ca */ /* 0x000fe200000e0000 */
[----:B------:R-:W-:Y:S01]  /*7080*/  BSSY.RECONVERGENT B0, `(.L_x_114) ;  /* 0x0000057000007945 */ /* 0x000fe20003800200 */
[C---:B----4-:R-:W-:Y:S02]  /*7090*/  SHF.L.U32 R20, R28.reuse, 0x10, RZ ;  /* 0x000000101c147819 */ /* 0x050fe400000006ff */
[----:B------:R-:W-:Y:S02]  /*70a0*/  LOP3.LUT R21, R28, 0xffff0000, RZ, 0xc0, !PT ;  /* 0xffff00001c157812 */ /* 0x000fe400078ec0ff */
[----:B------:R-:W-:Y:S02]  /*70b0*/  SHF.L.U32 R25, R29, 0x10, RZ ;  /* 0x000000101d197819 */ /* 0x000fe400000006ff */
[----:B------:R-:W-:Y:S02]  /*70c0*/  SHF.L.U32 R28, R30, 0x10, RZ ;  /* 0x000000101e1c7819 */ /* 0x000fe400000006ff */
[C---:B------:R-:W-:Y:S02]  /*70d0*/  SHF.L.U32 R32, R36.reuse, 0x10, RZ ;  /* 0x0000001024207819 */ /* 0x040fe400000006ff */
[----:B------:R-:W-:Y:S01]  /*70e0*/  LOP3.LUT R33, R36, 0xffff0000, RZ, 0xc0, !PT ;  /* 0xffff000024217812 */ /* 0x000fe200078ec0ff */
[----:B------:R-:W1:Y:S01]  /*70f0*/  LDTM.16dp256bit.x4 R4, tmem[UR4+0x20] ;  /* 0x00002004000479ee */ /* 0x000e620008120000 */
[----:B------:R-:W-:Y:S01]  /*7100*/  R2UR UR4, R27 ;  /* 0x000000001b0472ca */ /* 0x000fe200000e0000 */
[----:B------:R-:W-:Y:S01]  /*7110*/  NOP ;  /* 0x0000000000007918 */ /* 0x000fe20000000000 */
[----:B------:R-:W-:Y:S02]  /*7120*/  LOP3.LUT R27, R29, 0xffff0000, RZ, 0xc0, !PT ;  /* 0xffff00001d1b7812 */ /* 0x000fe400078ec0ff */
[----:B------:R-:W-:Y:S02]  /*7130*/  LOP3.LUT R29, R30, 0xffff0000, RZ, 0xc0, !PT ;  /* 0xffff00001e1d7812 */ /* 0x000fe400078ec0ff */
[C---:B------:R-:W-:Y:S02]  /*7140*/  SHF.L.U32 R30, R31.reuse, 0x10, RZ ;  /* 0x000000101f1e7819 */ /* 0x040fe400000006ff */
[----:B------:R-:W-:Y:S02]  /*7150*/  LOP3.LUT R31, R31, 0xffff0000, RZ, 0xc0, !PT ;  /* 0xffff00001f1f7812 */ /* 0x000fe400078ec0ff */
[C---:B------:R-:W-:Y:S02]  /*7160*/  SHF.L.U32 R34, R37.reuse, 0x10, RZ ;  /* 0x0000001025227819 */ /* 0x040fe400000006ff */
[----:B------:R-:W-:Y:S01]  /*7170*/  LOP3.LUT R35, R37, 0xffff0000, RZ, 0xc0, !PT ;  /* 0xffff000025237812 */ /* 0x000fe200078ec0ff */
[----:B------:R-:W-:Y:S01]  /*7180*/  UIADD3 UR4, UPT, UPT, UR4, 0xe0, URZ ;  /* 0x000000e004047890 */ /* 0x000fe2000fffe0ff */
[C---:B------:R-:W-:Y:S02]  /*7190*/  SHF.L.U32 R36, R38.reuse, 0x10, RZ ;  /* 0x0000001026247819 */ /* 0x040fe400000006ff */
[----:B------:R-:W-:Y:S01]  /*71a0*/  LOP3.LUT R37, R38, 0xffff0000, RZ, 0xc0, !PT ;  /* 0xffff000026257812 */ /* 0x000fe200078ec0ff */
[----:B------:R-:W-:Y:S01]  /*71b0*/  UPRMT UR4, UR54, 0x654, UR4 ;  /* 0x0000065436047896 */ /* 0x000fe20008000004 */
[C---:B------:R-:W-:Y:S02]  /*71c0*/  SHF.L.U32 R38, R39.reuse, 0x10, RZ ;  /* 0x0000001027267819 */ /* 0x040fe400000006ff */
[----:B------:R-:W-:Y:S01]  /*71d0*/  LOP3.LUT R39, R39, 0xffff0000, RZ, 0xc0, !PT ;  /* 0xffff000027277812 */ /* 0x000fe200078ec0ff */
[C---:B-1----:R-:W-:Y:S01]  /*71e0*/  FMUL R4, R24.reuse, R4 ;  /* 0x0000000418047220 */ /* 0x042fe20000400000 */
[C---:B------:R-:W-:Y:S01]  /*71f0*/  FMUL R5, R24.reuse, R5 ;  /* 0x0000000518057220 */ /* 0x040fe20000400000 */
[----:B------:R-:W-:Y:S03]  /*7200*/  FMUL R6, R24, R6 ;  /* 0x0000000618067220 */ /* 0x000fe60000400000 */
[----:B------:R-:W-:Y:S01]  /*7210*/  SYNCS.ARRIVE.TRANS64.RED.A1T0 RZ, [UR4], RZ ;  /* 0x000000ffffff79a7 */ /* 0x000fe20008100404 */
[C---:B------:R-:W-:Y:S01]  /*7220*/  FFMA R4, R26.reuse, R20, R4 ;  /* 0x000000141a047223 */ /* 0x040fe20000000004 */
[C---:B------:R-:W-:Y:S01]  /*7230*/  FFMA R5, R26.reuse, R21, R5 ;  /* 0x000000151a057223 */ /* 0x040fe20000000005 */
[----:B------:R-:W-:Y:S01]  /*7240*/  FFMA R6, R26, R25, R6 ;  /* 0x000000191a067223 */ /* 0x000fe20000000006 */
[C---:B------:R-:W-:Y:S01]  /*7250*/  FMUL R7, R24.reuse, R7 ;  /* 0x0000000718077220 */ /* 0x040fe20000400000 */
[C---:B------:R-:W-:Y:S01]  /*7260*/  FMUL R8, R24.reuse, R8 ;  /* 0x0000000818087220 */ /* 0x040fe20000400000 */
[----:B------:R-:W-:Y:S01]  /*7270*/  FMUL R9, R24, R9 ;  /* 0x0000000918097220 */ /* 0x000fe20000400000 */
[----:B------:R-:W-:Y:S01]  /*7280*/  F2FP.BF16.F32.PACK_AB R4, R5, R4 ;  /* 0x000000040504723e */ /* 0x000fe200000010ff */
[C---:B------:R-:W-:Y:S01]  /*7290*/  FFMA R7, R26.reuse, R27, R7 ;  /* 0x0000001b1a077223 */ /* 0x040fe20000000007 */
[C---:B------:R-:W-:Y:S01]  /*72a0*/  FFMA R8, R26.reuse, R28, R8 ;  /* 0x0000001c1a087223 */ /* 0x040fe20000000008 */
[----:B------:R-:W-:Y:S01]  /*72b0*/  FFMA R9, R26, R29, R9 ;  /* 0x0000001d1a097223 */ /* 0x000fe20000000009 */
[C---:B------:R-:W-:Y:S01]  /*72c0*/  FMUL R10, R24.reuse, R10 ;  /* 0x0000000a180a7220 */ /* 0x040fe20000400000 */
[C---:B------:R-:W-:Y:S01]  /*72d0*/  FMUL R11, R24.reuse, R11 ;  /* 0x0000000b180b7220 */ /* 0x040fe20000400000 */
[----:B------:R-:W-:Y:S01]  /*72e0*/  F2FP.BF16.F32.PACK_AB R5, R7, R6 ;  /* 0x000000060705723e */ /* 0x000fe200000010ff */
[C---:B------:R-:W-:Y:S01]  /*72f0*/  FMUL R0, R24.reuse, R12 ;  /* 0x0000000c18007220 */ /* 0x040fe20000400000 */
[----:B------:R-:W-:Y:S01]  /*7300*/  FMUL R2, R24, R13 ;  /* 0x0000000d18027220 */ /* 0x000fe20000400000 */
[----:B------:R-:W-:Y:S01]  /*7310*/  FFMA R10, R26, R30, R10 ;  /* 0x0000001e1a0a7223 */ /* 0x000fe2000000000a */
[----:B------:R-:W-:Y:S01]  /*7320*/  FMUL R3, R24, R14 ;  /* 0x0000000e18037220 */ /* 0x000fe20000400000 */
[----:B------:R-:W-:Y:S01]  /*7330*/  F2FP.BF16.F32.PACK_AB R6, R9, R8 ;  /* 0x000000080906723e */ /* 0x000fe200000010ff */
[----:B------:R-:W-:Y:S01]  /*7340*/  FFMA R11, R26, R31, R11 ;  /* 0x0000001f1a0b7223 */ /* 0x000fe2000000000b */
[C---:B------:R-:W-:Y:S01]  /*7350*/  FMUL R15, R24.reuse, R15 ;  /* 0x0000000f180f7220 */ /* 0x040fe20000400000 */
[----:B------:R-:W-:Y:S01]  /*7360*/  FMUL R12, R24, R16 ;  /* 0x00000010180c7220 */ /* 0x000fe20000400000 */
[----:B------:R-:W-:Y:S01]  /*7370*/  FFMA R0, R26, R32, R0 ;  /* 0x000000201a007223 */ /* 0x000fe20000000000 */
[----:B------:R-:W-:Y:S01]  /*7380*/  MOV R8, UR45 ;  /* 0x0000002d00087c02 */ /* 0x000fe20008000f00 */
[----:B------:R-:W-:Y:S01]  /*7390*/  FMUL R13, R24, R17 ;  /* 0x00000011180d7220 */ /* 0x000fe20000400000 */
[----:B------:R-:W-:Y:S01]  /*73a0*/  FFMA R2, R26, R33, R2 ;  /* 0x000000211a027223 */ /* 0x000fe20000000002 */
[----:B------:R-:W-:Y:S01]  /*73b0*/  FMUL R14, R24, R18 ;  /* 0x00000012180e7220 */ /* 0x000fe20000400000 */
[C---:B------:R-:W-:Y:S01]  /*73c0*/  FFMA R3, R26.reuse, R34, R3 ;  /* 0x000000221a037223 */ /* 0x040fe20000000003 */
[----:B------:R-:W-:Y:S01]  /*73d0*/  FFMA R15, R26, R35, R15 ;  /* 0x000000231a0f7223 */ /* 0x000fe2000000000f */
[----:B------:R-:W-:Y:S01]  /*73e0*/  FMUL R19, R24, R19 ;  /* 0x0000001318137220 */ /* 0x000fe20000400000 */
[----:B------:R-:W-:Y:S01]  /*73f0*/  FFMA R12, R26, R36, R12 ;  /* 0x000000241a0c7223 */ /* 0x000fe2000000000c */
[----:B------:R-:W-:Y:S01]  /*7400*/  LEA R8, R8, R44, 0xb ;  /* 0x0000002c08087211 */ /* 0x000fe200078e58ff */
        /* <DEDUP_REMOVED lines=21> */
[----:B------:R-:W-:Y:S02]  /*7560*/  ULEA UR5, UR45, UR44, 0xc ;  /* 0x0000002c2d057291 */ /* 0x000fe4000f8e60ff */
[----:B------:R-:W-:Y:S02]  /*7570*/  UIADD3 UR9, UPT, UPT, UR49, 0x20, URZ ;  /* 0x0000002031097890 */ /* 0x000fe4000fffe0ff */
[----:B------:R-:W-:Y:S01]  /*7580*/  UIADD3 UR8, UPT, UPT, UR5, 0x200, URZ ;  /* 0x0000020005087890 */ /* 0x000fe2000fffe0ff */
[----:B------:R-:W-:Y:S01]  /*7590*/  UMOV UR10, UR50 ;  /* 0x00000032000a7c82 */ /* 0x000fe20008000000 */
[----:B------:R-:W-:Y:S01]  /*75a0*/  UMOV UR11, UR36 ;  /* 0x00000024000b7c82 */ /* 0x000fe20008000000 */
[----:B--2---:R-:W-:Y:S04]  /*75b0*/  UIADD3 UR4, UP0, UPT, UR6, 0x680, URZ ;  /* 0x0000068006047890 */ /* 0x004fe8000ff1e0ff */
[----:B------:R-:W-:Y:S09]  /*75c0*/  UIADD3.X UR5, UPT, UPT, URZ, UR7, URZ, UP0, !UPT ;  /* 0x00000007ff057290 */ /* 0x000ff200087fe4ff */
[----:B------:R2:W-:Y:S02]  /*75d0*/  UTMASTG.3D [UR8], [UR4] ;  /* 0x00000008040073b5 */ /* 0x0005e40008010000 */
[----:B--2---:R0:W-:Y:S02]  /*75e0*/  UTMACMDFLUSH ;  /* 0x00000000000079b7 */ /* 0x0041e40000000000 */
.L_x_115:
[----:B------:R-:W-:Y:S05]  /*75f0*/  BSYNC.RECONVERGENT B0 ;  /* 0x0000000000007941 */ /* 0x000fea0003800200 */
.L_x_114:
[----:B------:R-:W-:Y:S01]  /*7600*/  UIADD3 UR4, UPT, UPT, UR45, 0x1, URZ ;  /* 0x000000012d047890 */ /* 0x000fe2000fffe0ff */
[----:B------:R-:W-:Y:S03]  /*7610*/  BSSY.RECONVERGENT B0, `(.L_x_116) ;  /* 0x0000008000007945 */ /* 0x000fe60003800200 */
[----:B------:R-:W-:Y:S04]  /*7620*/  UISETP.NE.AND UP0, UPT, UR4, 0x3, UPT ;  /* 0x000000030400788c */ /* 0x000fe8000bf05270 */
[----:B------:R-:W-:Y:S02]  /*7630*/  UISETP.EQ.XOR UP1, UPT, UR47, 0x3, !UP0 ;  /* 0x000000032f00788c */ /* 0x000fe4000c722a70 */
[----:B------:R-:W-:Y:S02]  /*7640*/  USEL UR46, UR4, URZ, UP0 ;  /* 0x000000ff042e7287 */ /* 0x000fe40008000000 */
[----:B------:R-:W-:Y:S04]  /*7650*/  USEL UR5, URZ, 0x1, !UP1 ;  /* 0x00000001ff057887 */ /* 0x000fe8000c800000 */
[----:B------:R-:W-:Y:S01]  /*7660*/  ULOP3.LUT UR55, UR55, UR5, URZ, 0x3c, !UPT ;  /* 0x0000000537377292 */ /* 0x000fe2000f8e3cff */
[----:B------:R-:W-:Y:S11]  /*7670*/  @P0 BRA `(.L_x_117) ;  /* 0x0000000000040947 */ /* 0x000ff60003800000 */
[----:B------:R-:W-:Y:S04]  /*7680*/  DEPBAR.LE SB0, 0x1 ;  /* 0x000080400000791a */ /* 0x000fe80000000000 */
.L_x_117:
[----:B------:R-:W-:Y:S05]  /*7690*/  BSYNC.RECONVERGENT B0 ;  /* 0x0000000000007941 */ /* 0x000fea0003800200 */
.L_x_116:
[----:B------:R-:W-:Y:S01]  /*76a0*/  BAR.SYNC.DEFER_BLOCKING 0x1, 0x80 ;  /* 0x0042000000007b1d */ /* 0x000fe20000010000 */
[----:B------:R-:W-:Y:S01]  /*76b0*/  UISETP.NE.AND UP0, UPT, UR53, -0x2, UPT ;  /* 0xfffffffe3500788c */ /* 0x000fe2000bf05270 */
[----:B------:R-:W-:Y:S08]  /*76c0*/  IADD3 R22, PT, PT, R22, 0x1, RZ ;  /* 0x0000000116167810 */ /* 0x000ff00007ffe0ff */
[----:B------:R-:W-:Y:S05]  /*76d0*/  BRA.U !UP0, `(.L_x_118) ;  /* 0x0000000108287547 */ /* 0x000fea000b800000 */
[----:B------:R-:W-:Y:S01]  /*76e0*/  ISETP.NE.AND P0, PT, R61, RZ, PT ;  /* 0x000000ff3d00720c */ /* 0x000fe20003f05270 */
[----:B------:R-:W-:Y:S01]  /*76f0*/  IMAD.U32 R2, RZ, RZ, UR52 ;  /* 0x00000034ff027e24 */ /* 0x000fe2000f8e00ff */
[----:B------:R-:W-:Y:S01]  /*7700*/  UIADD3 UR4, UPT, UPT, UR52, 0x1, URZ ;  /* 0x0000000134047890 */ /* 0x000fe2000fffe0ff */
[----:B------:R-:W-:Y:S03]  /*7710*/  IMAD.U32 R0, RZ, RZ, UR54 ;  /* 0x00000036ff007e24 */ /* 0x000fe6000f8e00ff */
[----:B------:R-:W-:Y:S04]  /*7720*/  UISETP.NE.AND UP0, UPT, UR4, 0x3, UPT ;  /* 0x000000030400788c */ /* 0x000fe8000bf05270 */
[----:B------:R-:W-:Y:S03]  /*7730*/  USEL UR52, UR4, URZ, UP0 ;  /* 0x000000ff04347287 */ /* 0x000fe60008000000 */
[----:B------:R-:W-:Y:S05]  /*7740*/  @P0 LEA R2, R2, UR44, 0x3 ;  /* 0x0000002c02020c11 */ /* 0x000fea000f8e18ff */
[----:B------:R-:W-:Y:S05]  /*7750*/  @P0 VIADD R2, R2, 0x78 ;  /* 0x0000007802020836 */ /* 0x000fea0000000000 */
[----:B------:R-:W-:Y:S04]  /*7760*/  @P0 PRMT R0, R0, 0x654, R2 ;  /* 0x0000065400000816 */ /* 0x000fe80000000002 */
[----:B------:R2:W-:Y:S03]  /*7770*/  @P0 SYNCS.ARRIVE.TRANS64.RED.A1T0 RZ, [R0+URZ], RZ ;  /* 0x000000ff00ff09a7 */ /* 0x0005e600081004ff */
.L_x_118:
[----:B------:R-:W-:Y:S01]  /*7780*/  R2UR UR6, R60 ;  /* 0x000000003c0672ca */ /* 0x000fe200000e0000 */
[----:B------:R-:W-:Y:S01]  /*7790*/  UIADD3 UR53, UPT, UPT, UR53, 0x2, URZ ;  /* 0x0000000235357890 */ /* 0x000fe2000fffe0ff */
[----:B------:R-:W-:Y:S02]  /*77a0*/  R2UR UR5, R47 ;  /* 0x000000002f0572ca */ /* 0x000fe400000e0000 */
[----:B------:R-:W-:Y:S02]  /*77b0*/  R2UR UR4, R48 ;  /* 0x00000000300472ca */ /* 0x000fe400000e0000 */
[----:B------:R-:W-:Y:S02]  /*77c0*/  R2UR UR36, R58 ;  /* 0x000000003a2472ca */ /* 0x000fe400000e0000 */
[----:B------:R-:W-:Y:S02]  /*77d0*/  ISETP.NE.AND P0, PT, R51, 0x2, PT ;  /* 0x000000023300780c */ /* 0x000fe40003f05270 */
[----:B------:R-:W-:Y:S02]  /*77e0*/  ISETP.NE.AND P1, PT, R22, 0x4, PT ;  /* 0x000000041600780c */ /* 0x000fe40003f25270 */
[----:B------:R-:W-:Y:S01]  /*77f0*/  SEL R2, RZ, 0x1, P0 ;  /* 0x00000001ff027807 */ /* 0x000fe20000000000 */
[----:B------:R-:W-:Y:S01]  /*7800*/  UISETP.NE.AND UP0, UPT, UR6, URZ, UPT ;  /* 0x000000ff0600728c */ /* 0x000fe2000bf05270 */
[----:B--2---:R-:W-:Y:S01]  /*7810*/  SEL R0, RZ, 0x1, P1 ;  /* 0x00000001ff007807 */ /* 0x004fe20000800000 */
[----:B------:R-:W-:Y:S01]  /*7820*/  UIADD3 UR26, UPT, UPT, UR37, UR5, URZ ;  /* 0x00000005251a7290 */ /* 0x000fe2000fffe0ff */
[----:B------:R-:W-:Y:S01]  /*7830*/  LOP3.LUT R52, R52, R2, RZ, 0x3c, !PT ;  /* 0x0000000234347212 */ /* 0x000fe200078e3cff */
[----:B------:R-:W-:Y:S01]  /*7840*/  UIADD3 UR25, UPT, UPT, UR38, UR4, URZ ;  /* 0x0000000426197290 */ /* 0x000fe2000fffe0ff */
[----:B------:R-:W-:Y:S02]  /*7850*/  LOP3.LUT R53, R53, R0, RZ, 0x3c, !PT ;  /* 0x0000000035357212 */ /* 0x000fe400078e3cff */
[----:B------:R-:W-:Y:S02]  /*7860*/  SEL R51, R51, RZ, P0 ;  /* 0x000000ff33337207 */ /* 0x000fe40000000000 */
[----:B------:R-:W-:Y:S01]  /*7870*/  SEL R22, R22, RZ, P1 ;  /* 0x000000ff16167207 */ /* 0x000fe20000800000 */
[----:B------:R-:W-:Y:S06]  /*7880*/  BRA.U UP0, `(.L_x_119) ;  /* 0xffffffdd005c7547 */ /* 0x000fec000b83ffff */
[----:B------:R-:W-:-:S13]  /*7890*/  R2UR UR4, R49 ;  /* 0x00000000310472ca */ /* 0x000fda00000e0000 */
[----:B------:R-:W-:-:S09]  /*78a0*/  UISETP.NE.AND UP0, UPT, UR4, URZ, UPT ;  /* 0x000000ff0400728c */ /* 0x000fd2000bf05270 */
[----:B------:R-:W-:Y:S05]  /*78b0*/  BRA.U !UP0, `(.L_x_120) ;  /* 0x0000000108487547 */ /* 0x000fea000b800000 */
[----:B------:R-:W2:Y:S02]  /*78c0*/  LDCU.64 UR4, c[0x0][0x890] ;  /* 0x00011200ff0477ac */ /* 0x000ea40008000a00 */
[----:B--2---:R-:W-:-:S04]  /*78d0*/  UISETP.NE.U32.AND UP0, UPT, UR4, URZ, UPT ;  /* 0x000000ff0400728c */ /* 0x004fc8000bf05070 */
[----:B------:R-:W-:-:S09]  /*78e0*/  UISETP.NE.AND.EX UP0, UPT, UR5, URZ, UPT, UP0 ;  /* 0x000000ff0500728c */ /* 0x000fd2000bf05300 */
[----:B------:R-:W-:Y:S05]  /*78f0*/  BRA.U UP0, `(.L_x_121) ;  /* 0x00000001000c7547 */ /* 0x000fea000b800000 */
[----:B------:R-:W-:-:S13]  /*7900*/  FSETP.NEU.AND P0, PT, R26, RZ, PT ;  /* 0x000000ff1a00720b */ /* 0x000fda0003f0d000 */
[----:B------:R-:W-:Y:S05]  /*7910*/  @!P0 EXIT ;  /* 0x000000000000894d */ /* 0x000fea0003800000 */
[----:B------:R-:W-:Y:S05]  /*7920*/  BRA `(.L_x_120) ;  /* 0x00000000002c7947 */ /* 0x000fea0003800000 */
.L_x_121:
[----:B------:R-:W-:Y:S01]  /*7930*/  ISETP.NE.AND P0, PT, R50, RZ, PT ;  /* 0x000000ff3200720c */ /* 0x000fe20003f05270 */
[----:B------:R-:W-:-:S12]  /*7940*/  BSSY.RECONVERGENT B0, `(.L_x_120) ;  /* 0x0000009000007945 */ /* 0x000fd80003800200 */
[----:B------:R-:W-:Y:S05]  /*7950*/  @P0 BRA `(.L_x_122) ;  /* 0x0000000000140947 */ /* 0x000fea0003800000 */
[----:B------:R-:W2:Y:S02]  /*7960*/  LDCU.64 UR4, c[0x0][0x888] ;  /* 0x00011100ff0477ac */ /* 0x000ea40008000a00 */
[----:B--2---:R-:W-:-:S04]  /*7970*/  ISETP.NE.U32.AND P0, PT, RZ, UR4, PT ;  /* 0x00000004ff007c0c */ /* 0x004fc8000bf05070 */
[----:B------:R-:W-:-:S13]  /*7980*/  ISETP.NE.AND.EX P0, PT, RZ, UR5, PT, P0 ;  /* 0x00000005ff007c0c */ /* 0x000fda000bf05300 */
[----:B------:R-:W-:Y:S05]  /*7990*/  @!P0 EXIT ;  /* 0x000000000000894d */ /* 0x000fea0003800000 */
[----:B------:R-:W-:Y:S05]  /*79a0*/  BRA `(.L_x_123) ;  /* 0x0000000000087947 */ /* 0x000fea0003800000 */
.L_x_122:
[----:B------:R-:W-:-:S13]  /*79b0*/  FSETP.NEU.AND P0, PT, R26, RZ, PT ;  /* 0x000000ff1a00720b */ /* 0x000fda0003f0d000 */
[----:B------:R-:W-:Y:S05]  /*79c0*/  @!P0 EXIT ;  /* 0x000000000000894d */ /* 0x000fea0003800000 */
.L_x_123:
[----:B------:R-:W-:Y:S05]  /*79d0*/  BSYNC.RECONVERGENT B0 ;  /* 0x0000000000007941 */ /* 0x000fea0003800200 */
.L_x_120:
[----:B------:R-:W-:Y:S01]  /*79e0*/  ULEA UR4, UR52, UR44, 0x3 ;  /* 0x0000002c34047291 */ /* 0x000fe2000f8e18ff */
[----:B------:R-:W-:-:S04]  /*79f0*/  DEPBAR.LE SB0, 0x0 ;  /* 0x000080000000791a */ /* 0x000fc80000000000 */
[----:B------:R-:W-:-:S04]  /*7a00*/  UIADD3 UR4, UPT, UPT, UR4, 0x78, URZ ;  /* 0x0000007804047890 */ /* 0x000fc8000fffe0ff */
[----:B------:R-:W-:-:S09]  /*7a10*/  UPRMT UR4, UR54, 0x654, UR4 ;  /* 0x0000065436047896 */ /* 0x000fd20008000004 */
[----:B------:R-:W-:Y:S01]  /*7a20*/  SYNCS.ARRIVE.TRANS64.RED.A1T0 RZ, [UR4], RZ ;  /* 0x000000ffffff79a7 */ /* 0x000fe20008100404 */
[----:B------:R-:W-:Y:S05]  /*7a30*/  EXIT ;  /* 0x000000000000794d */ /* 0x000fea0003800000 */
.L_x_24:
[----:B--2---:R2:W3:Y:S02]  /*7a40*/  SYNCS.PHASECHK.TRANS64.TRYWAIT P0, [R0+URZ+0x110], R2 ;  /* 0x00011002000075a7 */ /* 0x0044e400080011ff */
[----:B---3--:R-:W-:Y:S05]  /*7a50*/  @!P0 NANOSLEEP.SYNCS 0x989680 ;  /* 0x009896800000895d */ /* 0x008fea0003900000 */
[----:B------:R-:W3:Y:S02]  /*7a60*/  @!P0 SYNCS.PHASECHK.TRANS64 P0, [R0+URZ+0x110], R2 ;  /* 0x00011002000085a7 */ /* 0x000ee400080010ff */
[----:B---3--:R-:W-:Y:S05]  /*7a70*/  @!P0 BRA `(.L_x_24) ;  /* 0xfffffffc00f08947 */ /* 0x008fea000383ffff */
[----:B------:R-:W-:Y:S05]  /*7a80*/  BRA `(.L_x_124) ;  /* 0xffffff9c00b47947 */ /* 0x000fea000383ffff */
.L_x_27:
[----:B-1----:R-:W-:-:S07]  /*7a90*/  MOV R0, UR33 ;  /* 0x0000002100007c02 */ /* 0x002fce0008000f00 */
.L_x_125:
[----:B-1----:R1:W2:Y:S02]  /*7aa0*/  SYNCS.PHASECHK.TRANS64.TRYWAIT P0, [R0+URZ+0x30], R3 ;  /* 0x00003003000075a7 */ /* 0x0022a400080011ff */
[----:B--2---:R-:W-:Y:S05]  /*7ab0*/  @!P0 NANOSLEEP.SYNCS 0x989680 ;  /* 0x009896800000895d */ /* 0x004fea0003900000 */
[----:B------:R-:W2:Y:S02]  /*7ac0*/  @!P0 SYNCS.PHASECHK.TRANS64 P0, [R0+URZ+0x30], R3 ;  /* 0x00003003000085a7 */ /* 0x000ea400080010ff */
[----:B--2---:R-:W-:Y:S05]  /*7ad0*/  @!P0 BRA `(.L_x_125) ;  /* 0xfffffffc00f08947 */ /* 0x004fea000383ffff */
[----:B------:R-:W-:Y:S05]  /*7ae0*/  BRA `(.L_x_26) ;  /* 0xffffff9c00fc7947 */ /* 0x000fea000383ffff */
.L_x_34:
[----:B-1----:R-:W-:-:S07]  /*7af0*/  MOV R0, UR33 ;  /* 0x0000002100007c02 */ /* 0x002fce0008000f00 */
.L_x_126:
[----:B-1----:R1:W2:Y:S02]  /*7b00*/  SYNCS.PHASECHK.TRANS64.TRYWAIT P0, [R0+URZ+0x30], R3 ;  /* 0x00003003000075a7 */ /* 0x0022a400080011ff */
[----:B--2---:R-:W-:Y:S05]  /*7b10*/  @!P0 NANOSLEEP.SYNCS 0x989680 ;  /* 0x009896800000895d */ /* 0x004fea0003900000 */
[----:B------:R-:W2:Y:S02]  /*7b20*/  @!P0 SYNCS.PHASECHK.TRANS64 P0, [R0+URZ+0x30], R3 ;  /* 0x00003003000085a7 */ /* 0x000ea400080010ff */
[----:B--2---:R-:W-:Y:S05]  /*7b30*/  @!P0 BRA `(.L_x_126) ;  /* 0xfffffffc00f08947 */ /* 0x004fea000383ffff */
[----:B------:R-:W-:Y:S05]  /*7b40*/  BRA `(.L_x_33) ;  /* 0xffffffa000f07947 */ /* 0x000fea000383ffff */
.L_x_39:
[----:B-1----:R1:W2:Y:S02]  /*7b50*/  SYNCS.PHASECHK.TRANS64.TRYWAIT P0, [R3+URZ+0xa0], R0 ;  /* 0x0000a000030075a7 */ /* 0x0022a400080011ff */
[----:B--2---:R-:W-:Y:S05]  /*7b60*/  @!P0 NANOSLEEP.SYNCS 0x989680 ;  /* 0x009896800000895d */ /* 0x004fea0003900000 */
[----:B------:R-:W2:Y:S02]  /*7b70*/  @!P0 SYNCS.PHASECHK.TRANS64 P0, [R3+URZ+0xa0], R0 ;  /* 0x0000a000030085a7 */ /* 0x000ea400080010ff */
[----:B--2---:R-:W-:Y:S05]  /*7b80*/  @!P0 BRA `(.L_x_39) ;  /* 0xfffffffc00f08947 */ /* 0x004fea000383ffff */
[----:B------:R-:W-:Y:S05]  /*7b90*/  BRA `(.L_x_127) ;  /* 0xffffffa400c47947 */ /* 0x000fea000383ffff */
.L_x_43:
[----:B------:R-:W-:-:S07]  /*7ba0*/  MOV R0, UR4 ;  /* 0x0000000400007c02 */ /* 0x000fce0008000f00 */
.L_x_128:
[----:B-1----:R1:W2:Y:S02]  /*7bb0*/  SYNCS.PHASECHK.TRANS64.TRYWAIT P0, [R0+URZ], R2 ;  /* 0x00000002000075a7 */ /* 0x0022a400080011ff */
[----:B--2---:R-:W-:Y:S05]  /*7bc0*/  @!P0 NANOSLEEP.SYNCS 0x989680 ;  /* 0x009896800000895d */ /* 0x004fea0003900000 */
[----:B------:R-:W2:Y:S02]  /*7bd0*/  @!P0 SYNCS.PHASECHK.TRANS64 P0, [R0+URZ], R2 ;  /* 0x00000002000085a7 */ /* 0x000ea400080010ff */
[----:B--2---:R-:W-:Y:S05]  /*7be0*/  @!P0 BRA `(.L_x_128) ;  /* 0xfffffffc00f08947 */ /* 0x004fea000383ffff */
[----:B------:R-:W-:Y:S05]  /*7bf0*/  BRA `(.L_x_129) ;  /* 0xffffffac00707947 */ /* 0x000fea000383ffff */
.L_x_44:
[----:B------:R-:W-:-:S07]  /*7c00*/  MOV R0, UR5 ;  /* 0x0000000500007c02 */ /* 0x000fce0008000f00 */
.L_x_130:
[----:B-1----:R1:W2:Y:S02]  /*7c10*/  SYNCS.PHASECHK.TRANS64.TRYWAIT P0, [R0+URZ], R3 ;  /* 0x00000003000075a7 */ /* 0x0022a400080011ff */
[----:B--2---:R-:W-:Y:S05]  /*7c20*/  @!P0 NANOSLEEP.SYNCS 0x989680 ;  /* 0x009896800000895d */ /* 0x004fea0003900000 */
[----:B------:R-:W2:Y:S02]  /*7c30*/  @!P0 SYNCS.PHASECHK.TRANS64 P0, [R0+URZ], R3 ;  /* 0x00000003000085a7 */ /* 0x000ea400080010ff */
[----:B--2---:R-:W-:Y:S05]  /*7c40*/  @!P0 BRA `(.L_x_130) ;  /* 0xfffffffc00f08947 */ /* 0x004fea000383ffff */
[----:B------:R-:W-:Y:S05]  /*7c50*/  BRA `(.L_x_131) ;  /* 0xffffffac007c7947 */ /* 0x000fea000383ffff */
.L_x_45:
[----:B------:R-:W-:-:S07]  /*7c60*/  MOV R0, UR5 ;  /* 0x0000000500007c02 */ /* 0x000fce0008000f00 */
.L_x_132:
[----:B-1----:R1:W2:Y:S02]  /*7c70*/  SYNCS.PHASECHK.TRANS64.TRYWAIT P0, [R0+URZ], R3 ;  /* 0x00000003000075a7 */ /* 0x0022a400080011ff */
[----:B--2---:R-:W-:Y:S05]  /*7c80*/  @!P0 NANOSLEEP.SYNCS 0x989680 ;  /* 0x009896800000895d */ /* 0x004fea0003900000 */
[----:B------:R-:W2:Y:S02]  /*7c90*/  @!P0 SYNCS.PHASECHK.TRANS64 P0, [R0+URZ], R3 ;  /* 0x00000003000085a7 */ /* 0x000ea400080010ff */
[----:B--2---:R-:W-:Y:S05]  /*7ca0*/  @!P0 BRA `(.L_x_132) ;  /* 0xfffffffc00f08947 */ /* 0x004fea000383ffff */
[----:B------:R-:W-:Y:S05]  /*7cb0*/  BRA `(.L_x_133) ;  /* 0xffffffac00887947 */ /* 0x000fea000383ffff */
.L_x_46:
[----:B------:R-:W-:-:S07]  /*7cc0*/  MOV R0, UR5 ;  /* 0x0000000500007c02 */ /* 0x000fce0008000f00 */
.L_x_134:
[----:B-1----:R1:W2:Y:S02]  /*7cd0*/  SYNCS.PHASECHK.TRANS64.TRYWAIT P0, [R0+URZ], R3 ;  /* 0x00000003000075a7 */ /* 0x0022a400080011ff */
[----:B--2---:R-:W-:Y:S05]  /*7ce0*/  @!P0 NANOSLEEP.SYNCS 0x989680 ;  /* 0x009896800000895d */ /* 0x004fea0003900000 */
[----:B------:R-:W2:Y:S02]  /*7cf0*/  @!P0 SYNCS.PHASECHK.TRANS64 P0, [R0+URZ], R3 ;  /* 0x00000003000085a7 */ /* 0x000ea400080010ff */
[----:B--2---:R-:W-:Y:S05]  /*7d00*/  @!P0 BRA `(.L_x_134) ;  /* 0xfffffffc00f08947 */ /* 0x004fea000383ffff */
[----:B------:R-:W-:Y:S05]  /*7d10*/  BRA `(.L_x_135) ;  /* 0xffffffac00947947 */ /* 0x000fea000383ffff */
.L_x_47:
[----:B------:R-:W-:-:S07]  /*7d20*/  MOV R0, UR5 ;  /* 0x0000000500007c02 */ /* 0x000fce0008000f00 */
.L_x_136:
[----:B-1----:R1:W2:Y:S02]  /*7d30*/  SYNCS.PHASECHK.TRANS64.TRYWAIT P0, [R0+URZ], R3 ;  /* 0x00000003000075a7 */ /* 0x0022a400080011ff */
[----:B--2---:R-:W-:Y:S05]  /*7d40*/  @!P0 NANOSLEEP.SYNCS 0x989680 ;  /* 0x009896800000895d */ /* 0x004fea0003900000 */
[----:B------:R-:W2:Y:S02]  /*7d50*/  @!P0 SYNCS.PHASECHK.TRANS64 P0, [R0+URZ], R3 ;  /* 0x00000003000085a7 */ /* 0x000ea400080010ff */
[----:B--2---:R-:W-:Y:S05]  /*7d60*/  @!P0 BRA `(.L_x_136) ;  /* 0xfffffffc00f08947 */ /* 0x004fea000383ffff */
[----:B------:R-:W-:Y:S05]  /*7d70*/  BRA `(.L_x_137) ;  /* 0xffffffac00a07947 */ /* 0x000fea000383ffff */
.L_x_50:
[----:B-1----:R1:W2:Y:S02]  /*7d80*/  SYNCS.PHASECHK.TRANS64.TRYWAIT P0, [R2+URZ+0x100], R4 ;  /* 0x00010004020075a7 */ /* 0x0022a400080011ff */
[----:B--2---:R-:W-:Y:S05]  /*7d90*/  @!P0 NANOSLEEP.SYNCS 0x989680 ;  /* 0x009896800000895d */ /* 0x004fea0003900000 */
[----:B------:R-:W2:Y:S02]  /*7da0*/  @!P0 SYNCS.PHASECHK.TRANS64 P0, [R2+URZ+0x100], R4 ;  /* 0x00010004020085a7 */ /* 0x000ea400080010ff */
[----:B--2---:R-:W-:Y:S05]  /*7db0*/  @!P0 BRA `(.L_x_50) ;  /* 0xfffffffc00f08947 */ /* 0x004fea000383ffff */
[----:B------:R-:W-:Y:S05]  /*7dc0*/  BRA `(.L_x_138) ;  /* 0xffffffac00fc7947 */ /* 0x000fea000383ffff */
.L_x_51:
[----:B------:R-:W-:-:S07]  /*7dd0*/  MOV R2, UR4 ;  /* 0x0000000400027c02 */ /* 0x000fce0008000f00 */
.L_x_139:
[----:B-1----:R1:W2:Y:S02]  /*7de0*/  SYNCS.PHASECHK.TRANS64.TRYWAIT P0, [R2+URZ+0xb0], R5 ;  /* 0x0000b005020075a7 */ /* 0x0022a400080011ff */
[----:B--2---:R-:W-:Y:S05]  /*7df0*/  @!P0 NANOSLEEP.SYNCS 0x989680 ;  /* 0x009896800000895d */ /* 0x004fea0003900000 */
[----:B------:R-:W2:Y:S02]  /*7e00*/  @!P0 SYNCS.PHASECHK.TRANS64 P0, [R2+URZ+0xb0], R5 ;  /* 0x0000b005020085a7 */ /* 0x000ea400080010ff */
[----:B--2---:R-:W-:Y:S05]  /*7e10*/  @!P0 BRA `(.L_x_139) ;  /* 0xfffffffc00f08947 */ /* 0x004fea000383ffff */
[----:B------:R-:W-:Y:S05]  /*7e20*/  BRA `(.L_x_140) ;  /* 0xffffffb0000c7947 */ /* 0x000fea000383ffff */
.L_x_52:
[----:B-1----:R1:W2:Y:S02]  /*7e30*/  SYNCS.PHASECHK.TRANS64.TRYWAIT P1, [R2+URZ+0xa0], R4 ;  /* 0x0000a004020075a7 */ /* 0x0022a400080211ff */
[----:B--2---:R-:W-:Y:S05]  /*7e40*/  @!P1 NANOSLEEP.SYNCS 0x989680 ;  /* 0x009896800000995d */ /* 0x004fea0003900000 */
[----:B------:R-:W2:Y:S02]  /*7e50*/  @!P1 SYNCS.PHASECHK.TRANS64 P1, [R2+URZ+0xa0], R4 ;  /* 0x0000a004020095a7 */ /* 0x000ea400080210ff */
[----:B--2---:R-:W-:Y:S05]  /*7e60*/  @!P1 BRA `(.L_x_52) ;  /* 0xfffffffc00f09947 */ /* 0x004fea000383ffff */
[----:B------:R-:W-:Y:S05]  /*7e70*/  BRA `(.L_x_141) ;  /* 0xffffffb0003c7947 */ /* 0x000fea000383ffff */
.L_x_55:
[----:B------:R-:W-:-:S07]  /*7e80*/  MOV R0, UR4 ;  /* 0x0000000400007c02 */ /* 0x000fce0008000f00 */
.L_x_142:
[----:B-1----:R1:W2:Y:S02]  /*7e90*/  SYNCS.PHASECHK.TRANS64.TRYWAIT P0, [R0+URZ+0xb0], R2 ;  /* 0x0000b002000075a7 */ /* 0x0022a400080011ff */
[----:B--2---:R-:W-:Y:S05]  /*7ea0*/  @!P0 NANOSLEEP.SYNCS 0x989680 ;  /* 0x009896800000895d */ /* 0x004fea0003900000 */
[----:B------:R-:W2:Y:S02]  /*7eb0*/  @!P0 SYNCS.PHASECHK.TRANS64 P0, [R0+URZ+0xb0], R2 ;  /* 0x0000b002000085a7 */ /* 0x000ea400080010ff */
[----:B--2---:R-:W-:Y:S05]  /*7ec0*/  @!P0 BRA `(.L_x_142) ;  /* 0xfffffffc00f08947 */ /* 0x004fea000383ffff */
[----:B------:R-:W-:Y:S05]  /*7ed0*/  BRA `(.L_x_54) ;  /* 0xffffffb000907947 */ /* 0x000fea000383ffff */
.L_x_62:
[----:B-1----:R1:W2:Y:S02]  /*7ee0*/  SYNCS.PHASECHK.TRANS64.TRYWAIT P1, [R0+URZ+0xa0], R2 ;  /* 0x0000a002000075a7 */ /* 0x0022a400080211ff */
[----:B--2---:R-:W-:Y:S05]  /*7ef0*/  @!P1 NANOSLEEP.SYNCS 0x989680 ;  /* 0x009896800000995d */ /* 0x004fea0003900000 */
[----:B------:R-:W2:Y:S02]  /*7f00*/  @!P1 SYNCS.PHASECHK.TRANS64 P1, [R0+URZ+0xa0], R2 ;  /* 0x0000a002000095a7 */ /* 0x000ea400080210ff */
[----:B--2---:R-:W-:Y:S05]  /*7f10*/  @!P1 BRA `(.L_x_62) ;  /* 0xfffffffc00f09947 */ /* 0x004fea000383ffff */
[----:B------:R-:W-:Y:S05]  /*7f20*/  BRA `(.L_x_143) ;  /* 0xffffffb800247947 */ /* 0x000fea000383ffff */
.L_x_63:
[----:B------:R-:W-:-:S07]  /*7f30*/  MOV R2, UR46 ;  /* 0x0000002e00027c02 */ /* 0x000fce0008000f00 */
.L_x_144:
[----:B-1----:R1:W2:Y:S02]  /*7f40*/  SYNCS.PHASECHK.TRANS64.TRYWAIT P0, [R2+URZ+0xe0], R0 ;  /* 0x0000e000020075a7 */ /* 0x0022a400080011ff */
[----:B--2---:R-:W-:Y:S05]  /*7f50*/  @!P0 NANOSLEEP.SYNCS 0x989680 ;  /* 0x009896800000895d */ /* 0x004fea0003900000 */
[----:B------:R-:W2:Y:S02]  /*7f60*/  @!P0 SYNCS.PHASECHK.TRANS64 P0, [R2+URZ+0xe0], R0 ;  /* 0x0000e000020085a7 */ /* 0x000ea400080010ff */
[----:B--2---:R-:W-:Y:S05]  /*7f70*/  @!P0 BRA `(.L_x_144) ;  /* 0xfffffffc00f08947 */ /* 0x004fea000383ffff */
[----:B------:R-:W-:Y:S05]  /*7f80*/  BRA `(.L_x_145) ;  /* 0xffffffb800747947 */ /* 0x000fea000383ffff */
.L_x_66:
[----:B------:R-:W-:Y:S07]  /*7f90*/  MOV R0, UR7 ;  /* 0x0000000700007c02 */ /* 0x000fee0008000f00 */
.L_x_146:
[----:B-1----:R1:W2:Y:S02]  /*7fa0*/  SYNCS.PHASECHK.TRANS64.TRYWAIT P0, [R0+URZ], R2 ;  /* 0x00000002000075a7 */ /* 0x0022a400080011ff */
[----:B--2---:R-:W-:Y:S05]  /*7fb0*/  @!P0 NANOSLEEP.SYNCS 0x989680 ;  /* 0x009896800000895d */ /* 0x004fea0003900000 */
[----:B------:R-:W2:Y:S02]  /*7fc0*/  @!P0 SYNCS.PHASECHK.TRANS64 P0, [R0+URZ], R2 ;  /* 0x00000002000085a7 */ /* 0x000ea400080010ff */
[----:B--2---:R-:W-:Y:S05]  /*7fd0*/  @!P0 BRA `(.L_x_146) ;  /* 0xfffffffc00f08947 */ /* 0x004fea000383ffff */
[----:B------:R-:W-:Y:S05]  /*7fe0*/  BRA `(.L_x_65) ;  /* 0xffffffb800907947 */ /* 0x000fea000383ffff */
.L_x_69:
[----:B------:R-:W-:-:S07]  /*7ff0*/  MOV R0, UR4 ;  /* 0x0000000400007c02 */ /* 0x000fce0008000f00 */
.L_x_147:
[----:B--2---:R2:W4:Y:S02]  /*8000*/  SYNCS.PHASECHK.TRANS64.TRYWAIT P0, [R0+URZ], R2 ;  /* 0x00000002000075a7 */ /* 0x00452400080011ff */
[----:B----4-:R-:W-:Y:S05]  /*8010*/  @!P0 NANOSLEEP.SYNCS 0x989680 ;  /* 0x009896800000895d */ /* 0x010fea0003900000 */
[----:B------:R-:W4:Y:S02]  /*8020*/  @!P0 SYNCS.PHASECHK.TRANS64 P0, [R0+URZ], R2 ;  /* 0x00000002000085a7 */ /* 0x000f2400080010ff */
[----:B----4-:R-:W-:Y:S05]  /*8030*/  @!P0 BRA `(.L_x_147) ;  /* 0xfffffffc00f08947 */ /* 0x010fea000383ffff */
[----:B------:R-:W-:Y:S05]  /*8040*/  BRA `(.L_x_148) ;  /* 0xffffffbc00bc7947 */ /* 0x000fea000383ffff */
.L_x_70:
[----:B------:R-:W-:-:S07]  /*8050*/  MOV R0, UR5 ;  /* 0x0000000500007c02 */ /* 0x000fce0008000f00 */
.L_x_149:
[----:B-1----:R1:W2:Y:S02]  /*8060*/  SYNCS.PHASECHK.TRANS64.TRYWAIT P0, [R0+URZ], R3 ;  /* 0x00000003000075a7 */ /* 0x0022a400080011ff */
[----:B--2---:R-:W-:Y:S05]  /*8070*/  @!P0 NANOSLEEP.SYNCS 0x989680 ;  /* 0x009896800000895d */ /* 0x004fea0003900000 */
[----:B------:R-:W2:Y:S02]  /*8080*/  @!P0 SYNCS.PHASECHK.TRANS64 P0, [R0+URZ], R3 ;  /* 0x00000003000085a7 */ /* 0x000ea400080010ff */
[----:B--2---:R-:W-:Y:S05]  /*8090*/  @!P0 BRA `(.L_x_149) ;  /* 0xfffffffc00f08947 */ /* 0x004fea000383ffff */
[----:B------:R-:W-:Y:S05]  /*80a0*/  BRA `(.L_x_150) ;  /* 0xffffffbc00c87947 */ /* 0x000fea000383ffff */
.L_x_71:
[----:B------:R-:W-:-:S07]  /*80b0*/  MOV R0, UR5 ;  /* 0x0000000500007c02 */ /* 0x000fce0008000f00 */
.L_x_151:
[----:B-1----:R1:W2:Y:S02]  /*80c0*/  SYNCS.PHASECHK.TRANS64.TRYWAIT P0, [R0+URZ], R3 ;  /* 0x00000003000075a7 */ /* 0x0022a400080011ff */
[----:B--2---:R-:W-:Y:S05]  /*80d0*/  @!P0 NANOSLEEP.SYNCS 0x989680 ;  /* 0x009896800000895d */ /* 0x004fea0003900000 */
[----:B------:R-:W2:Y:S02]  /*80e0*/  @!P0 SYNCS.PHASECHK.TRANS64 P0, [R0+URZ], R3 ;  /* 0x00000003000085a7 */ /* 0x000ea400080010ff */
[----:B--2---:R-:W-:Y:S05]  /*80f0*/  @!P0 BRA `(.L_x_151) ;  /* 0xfffffffc00f08947 */ /* 0x004fea000383ffff */
[----:B------:R-:W-:Y:S05]  /*8100*/  BRA `(.L_x_152) ;  /* 0xffffffbc00d47947 */ /* 0x000fea000383ffff */
.L_x_72:
[----:B-1----:R-:W-:-:S07]  /*8110*/  MOV R0, UR4 ;  /* 0x0000000400007c02 */ /* 0x002fce0008000f00 */
.L_x_153:
[----:B-1----:R1:W2:Y:S02]  /*8120*/  SYNCS.PHASECHK.TRANS64.TRYWAIT P0, [R0+URZ], R2 ;  /* 0x00000002000075a7 */ /* 0x0022a400080011ff */
[----:B--2---:R-:W-:Y:S05]  /*8130*/  @!P0 NANOSLEEP.SYNCS 0x989680 ;  /* 0x009896800000895d */ /* 0x004fea0003900000 */
[----:B------:R-:W2:Y:S02]  /*8140*/  @!P0 SYNCS.PHASECHK.TRANS64 P0, [R0+URZ], R2 ;  /* 0x00000002000085a7 */ /* 0x000ea400080010ff */
[----:B--2---:R-:W-:Y:S05]  /*8150*/  @!P0 BRA `(.L_x_153) ;  /* 0xfffffffc00f08947 */ /* 0x004fea000383ffff */
[----:B------:R-:W-:Y:S05]  /*8160*/  BRA `(.L_x_154) ;  /* 0xffffffbc00e07947 */ /* 0x000fea000383ffff */
.L_x_77:
[----:B---3--:R3:W1:Y:S02]  /*8170*/  SYNCS.PHASECHK.TRANS64.TRYWAIT P0, [R12+URZ+0xa0], R0 ;  /* 0x0000a0000c0075a7 */ /* 0x00866400080011ff */
[----:B-1----:R-:W-:Y:S05]  /*8180*/  @!P0 NANOSLEEP.SYNCS 0x989680 ;  /* 0x009896800000895d */ /* 0x002fea0003900000 */
[----:B------:R-:W1:Y:S02]  /*8190*/  @!P0 SYNCS.PHASECHK.TRANS64 P0, [R12+URZ+0xa0], R0 ;  /* 0x0000a0000c0085a7 */ /* 0x000e6400080010ff */
[----:B-1----:R-:W-:Y:S05]  /*81a0*/  @!P0 BRA `(.L_x_77) ;  /* 0xfffffffc00f08947 */ /* 0x002fea000383ffff */
[----:B------:R-:W-:Y:S05]  /*81b0*/  BRA `(.L_x_155) ;  /* 0xffffffc000f07947 */ /* 0x000fea000383ffff */
.L_x_80:
[----:B-1----:R-:W-:Y:S07]  /*81c0*/  MOV R0, UR24 ;  /* 0x0000001800007c02 */ /* 0x002fee0008000f00 */
.L_x_156:
[----:B-1----:R1:W2:Y:S02]  /*81d0*/  SYNCS.PHASECHK.TRANS64.TRYWAIT P2, [R0+URZ+0x98], R6 ;  /* 0x00009806000075a7 */ /* 0x0022a400080411ff */
[----:B--2---:R-:W-:Y:S05]  /*81e0*/  @!P2 NANOSLEEP.SYNCS 0x989680 ;  /* 0x009896800000a95d */ /* 0x004fea0003900000 */
[----:B------:R-:W2:Y:S02]  /*81f0*/  @!P2 SYNCS.PHASECHK.TRANS64 P2, [R0+URZ+0x98], R6 ;  /* 0x000098060000a5a7 */ /* 0x000ea400080410ff */
[----:B--2---:R-:W-:Y:S05]  /*8200*/  @!P2 BRA `(.L_x_156) ;  /* 0xfffffffc00f0a947 */ /* 0x004fea000383ffff */
[----:B------:R-:W-:Y:S05]  /*8210*/  BRA `(.L_x_79) ;  /* 0xffffffc800547947 */ /* 0x000fea000383ffff */
.L_x_83:
[----:B------:R-:W-:Y:S07]  /*8220*/  MOV R0, UR4 ;  /* 0x0000000400007c02 */ /* 0x000fee0008000f00 */
.L_x_157:
[----:B-1----:R1:W2:Y:S02]  /*8230*/  SYNCS.PHASECHK.TRANS64.TRYWAIT P0, [R0+URZ+0x78], R9 ;  /* 0x00007809000075a7 */ /* 0x0022a400080011ff */
[----:B--2---:R-:W-:Y:S05]  /*8240*/  @!P0 NANOSLEEP.SYNCS 0x989680 ;  /* 0x009896800000895d */ /* 0x004fea0003900000 */
[----:B------:R-:W2:Y:S02]  /*8250*/  @!P0 SYNCS.PHASECHK.TRANS64 P0, [R0+URZ+0x78], R9 ;  /* 0x00007809000085a7 */ /* 0x000ea400080010ff */
[----:B--2---:R-:W-:Y:S05]  /*8260*/  @!P0 BRA `(.L_x_157) ;  /* 0xfffffffc00f08947 */ /* 0x004fea000383ffff */
[----:B------:R-:W-:Y:S05]  /*8270*/  BRA `(.L_x_158) ;  /* 0xffffffc800b47947 */ /* 0x000fea000383ffff */
.L_x_84:
[----:B------:R-:W-:Y:S07]  /*8280*/  MOV R6, UR5 ;  /* 0x0000000500067c02 */ /* 0x000fee0008000f00 */
.L_x_159:
[----:B-1----:R1:W2:Y:S02]  /*8290*/  SYNCS.PHASECHK.TRANS64.TRYWAIT P0, [R6+URZ+0x78], R0 ;  /* 0x00007800060075a7 */ /* 0x0022a400080011ff */
[----:B--2---:R-:W-:Y:S05]  /*82a0*/  @!P0 NANOSLEEP.SYNCS 0x989680 ;  /* 0x009896800000895d */ /* 0x004fea0003900000 */
[----:B------:R-:W2:Y:S02]  /*82b0*/  @!P0 SYNCS.PHASECHK.TRANS64 P0, [R6+URZ+0x78], R0 ;  /* 0x00007800060085a7 */ /* 0x000ea400080010ff */
[----:B--2---:R-:W-:Y:S05]  /*82c0*/  @!P0 BRA `(.L_x_159) ;  /* 0xfffffffc00f08947 */ /* 0x004fea000383ffff */
[----:B------:R-:W-:Y:S05]  /*82d0*/  BRA `(.L_x_160) ;  /* 0xffffffcc00107947 */ /* 0x000fea000383ffff */
.L_x_86:
[----:B------:R-:W-:-:S07]  /*82e0*/  MOV R0, UR4 ;  /* 0x0000000400007c02 */ /* 0x000fce0008000f00 */
.L_x_161:
[----:B-1----:R1:W2:Y:S02]  /*82f0*/  SYNCS.PHASECHK.TRANS64.TRYWAIT P0, [R0+URZ], R2 ;  /* 0x00000002000075a7 */ /* 0x0022a400080011ff */
[----:B--2---:R-:W-:Y:S05]  /*8300*/  @!P0 NANOSLEEP.SYNCS 0x989680 ;  /* 0x009896800000895d */ /* 0x004fea0003900000 */
[----:B------:R-:W2:Y:S02]  /*8310*/  @!P0 SYNCS.PHASECHK.TRANS64 P0, [R0+URZ], R2 ;  /* 0x00000002000085a7 */ /* 0x000ea400080010ff */
[----:B--2---:R-:W-:Y:S05]  /*8320*/  @!P0 BRA `(.L_x_161) ;  /* 0xfffffffc00f08947 */ /* 0x004fea000383ffff */
[----:B------:R-:W-:Y:S05]  /*8330*/  BRA `(.L_x_162) ;  /* 0xffffffcc00a07947 */ /* 0x000fea000383ffff */
.L_x_87:
[----:B------:R-:W-:-:S07]  /*8340*/  MOV R0, UR5 ;  /* 0x0000000500007c02 */ /* 0x000fce0008000f00 */
.L_x_163:
[----:B-1----:R1:W2:Y:S02]  /*8350*/  SYNCS.PHASECHK.TRANS64.TRYWAIT P0, [R0+URZ], R2 ;  /* 0x00000002000075a7 */ /* 0x0022a400080011ff */
[----:B--2---:R-:W-:Y:S05]  /*8360*/  @!P0 NANOSLEEP.SYNCS 0x989680 ;  /* 0x009896800000895d */ /* 0x004fea0003900000 */
[----:B------:R-:W2:Y:S02]  /*8370*/  @!P0 SYNCS.PHASECHK.TRANS64 P0, [R0+URZ], R2 ;  /* 0x00000002000085a7 */ /* 0x000ea400080010ff */
[----:B--2---:R-:W-:Y:S05]  /*8380*/  @!P0 BRA `(.L_x_163) ;  /* 0xfffffffc00f08947 */ /* 0x004fea000383ffff */
[----:B------:R-:W-:Y:S05]  /*8390*/  BRA `(.L_x_164) ;  /* 0xffffffcc00ac7947 */ /* 0x000fea000383ffff */
.L_x_89:
[----:B-1----:R1:W2:Y:S02]  /*83a0*/  SYNCS.PHASECHK.TRANS64.TRYWAIT P0, [R0+URZ+0xa0], R2 ;  /* 0x0000a002000075a7 */ /* 0x0022a400080011ff */
[----:B--2---:R-:W-:Y:S05]  /*83b0*/  @!P0 NANOSLEEP.SYNCS 0x989680 ;  /* 0x009896800000895d */ /* 0x004fea0003900000 */
[----:B------:R-:W2:Y:S02]  /*83c0*/  @!P0 SYNCS.PHASECHK.TRANS64 P0, [R0+URZ+0xa0], R2 ;  /* 0x0000a002000085a7 */ /* 0x000ea400080010ff */
[----:B--2---:R-:W-:Y:S05]  /*83d0*/  @!P0 BRA `(.L_x_89) ;  /* 0xfffffffc00f08947 */ /* 0x004fea000383ffff */
[----:B------:R-:W-:Y:S05]  /*83e0*/  BRA `(.L_x_165) ;  /* 0xffffffd000987947 */ /* 0x000fea000383ffff */
.L_x_99:
[----:B-1----:R1:W3:Y:S02]  /*83f0*/  SYNCS.PHASECHK.TRANS64.TRYWAIT P1, [R2+URZ+0x60], R4 ;  /* 0x00006004020075a7 */ /* 0x0022e400080211ff */
[----:B---3--:R-:W-:Y:S05]  /*8400*/  @!P1 NANOSLEEP.SYNCS 0x989680 ;  /* 0x009896800000995d */ /* 0x008fea0003900000 */
[----:B------:R-:W3:Y:S02]  /*8410*/  @!P1 SYNCS.PHASECHK.TRANS64 P1, [R2+URZ+0x60], R4 ;  /* 0x00006004020095a7 */ /* 0x000ee400080210ff */
[----:B---3--:R-:W-:Y:S05]  /*8420*/  @!P1 BRA `(.L_x_99) ;  /* 0xfffffffc00f09947 */ /* 0x008fea000383ffff */
[----:B------:R-:W-:Y:S05]  /*8430*/  BRA `(.L_x_98) ;  /* 0xffffffe000087947 */ /* 0x000fea000383ffff */
.L_x_101:
[----:B-1----:R1:W2:Y:S02]  /*8440*/  SYNCS.PHASECHK.TRANS64.TRYWAIT P0, [R27+URZ+0xc0], R3 ;  /* 0x0000c0031b0075a7 */ /* 0x0022a400080011ff */
[----:B--2---:R-:W-:Y:S05]  /*8450*/  @!P0 NANOSLEEP.SYNCS 0x989680 ;  /* 0x009896800000895d */ /* 0x004fea0003900000 */
[----:B------:R-:W2:Y:S02]  /*8460*/  @!P0 SYNCS.PHASECHK.TRANS64 P0, [R27+URZ+0xc0], R3 ;  /* 0x0000c0031b0085a7 */ /* 0x000ea400080010ff */
[----:B--2---:R-:W-:Y:S05]  /*8470*/  @!P0 BRA `(.L_x_101) ;  /* 0xfffffffc00f08947 */ /* 0x004fea000383ffff */
[----:B------:R-:W-:Y:S05]  /*8480*/  BRA `(.L_x_100) ;  /* 0xffffffe000587947 */ /* 0x000fea000383ffff */
.L_x_112:
[----:B-1----:R1:W2:Y:S02]  /*8490*/  SYNCS.PHASECHK.TRANS64.TRYWAIT P0, [R2+URZ+0x60], R63 ;  /* 0x0000603f020075a7 */ /* 0x0022a400080011ff */
[----:B--2---:R-:W-:Y:S05]  /*84a0*/  @!P0 NANOSLEEP.SYNCS 0x989680 ;  /* 0x009896800000895d */ /* 0x004fea0003900000 */
[----:B------:R-:W2:Y:S02]  /*84b0*/  @!P0 SYNCS.PHASECHK.TRANS64 P0, [R2+URZ+0x60], R63 ;  /* 0x0000603f020085a7 */ /* 0x000ea400080010ff */
[----:B--2---:R-:W-:Y:S05]  /*84c0*/  @!P0 BRA `(.L_x_112) ;  /* 0xfffffffc00f08947 */ /* 0x004fea000383ffff */
[----:B------:R-:W-:Y:S05]  /*84d0*/  BRA `(.L_x_111) ;  /* 0xffffffe8006c7947 */ /* 0x000fea000383ffff */
        .weak           $__internal_0_$__cuda_sm10x_tcgen05_guardrail_trap_col_being_dealloced_not_returned_by_alloc
        .type           $__internal_0_$__cuda_sm10x_tcgen05_guardrail_trap_col_being_dealloced_not_returned_by_alloc,@function
        .size           $__internal_0_$__cuda_sm10x_tcgen05_guardrail_trap_col_being_dealloced_not_returned_by_alloc,($__internal_1_$__cuda_sm10x_tcgen05_guardrail_trap_phase_invalid_during_alloc - $__internal_0_$__cuda_sm10x_tcgen05_guardrail_trap_col_being_dealloced_not_returned_by_alloc)
$__internal_0_$__cuda_sm10x_tcgen05_guardrail_trap_col_being_dealloced_not_returned_by_alloc:
[----:B------:R-:W-:Y:S05]  /*84e0*/  BPT.TRAP 0x1 ;  /* 0x000000040000795c */ /* 0x000fea0000300000 */
[----:B------:R-:W-:-:S04]  /*84f0*/  HFMA2 R3, -RZ, RZ, 0, 0 ;  /* 0x00000000ff037431 */ /* 0x000fc800000001ff */
[----:B------:R-:W-:Y:S05]  /*8500*/  RET.REL.NODEC R2 `(_ZN7cutlass13device_kernelINS_4gemm6kernel13GemmUniversalIN4cute5tupleIJiiiiEEENS1_10collective13CollectiveMmaINS1_35MainloopSm100TmaUmmaWarpSpecializedILi6ELi2ELi4ENS5_IJNS4_1CILi1EEENSA_ILi4EEESB_EEEEENS5_IJNSA_ILi64EEESF_NSA_ILi128EEEEEENS_10bfloat16_tENS5_IJlSB_lEEESI_SJ_NS4_8TiledMMAINS4_8MMA_AtomIJNS4_20SM100_MMA_F16BF16_SSISI_SI_fLi64ELi64ELNS4_4UMMA5MajorE0ELSO_0ELNSN_7ScaleInE0ELSP_0EEEEEENS4_6LayoutINS5_IJSB_SB_SB_EEENS5_IJNSA_ILi0EEESU_SU_EEEEENS5_IJNS4_10UnderscoreESX_SX_EEEEENS4_23SM90_TMA_LOAD_MULTICASTENS4_14ComposedLayoutINS4_7SwizzleILi3ELi4ELi3EEENS4_18smem_ptr_flag_bitsILi16EEENSS_INS5_IJNSA_ILi8EEESF_EEENS5_IJSF_SB_EEEEEEEvNS4_8identityENS4_13SM90_TMA_LOADES1A_vS1B_EENS_8epilogue10collective18CollectiveEpilogueINS1E_23Sm100TmaWarpSpecializedILi3ELi2ELi16ELb1ELb0EEEJSH_NS5_IJNSS_ISF_SB_EENSS_INSA_ILi32EEESB_EEEEESI_SJ_SI_SJ_NS1E_6fusion15FusionCallbacksIS1I_NS1N_17LinearCombinationISI_fSI_fLNS_15FloatRoundStyleE2EEESH_S1M_JEEENS4_5SM1004TMEM4LOAD26SM100_TMEM_LOAD_16dp256b4xES1C_NS11_INS12_ILi2ELi4ELi3EEES15_NSS_INS5_IJS16_S1K_EEENS5_IJS1K_SB_EEEEEEENS4_17SM75_U32x4_LDSM_NENS4_14SM90_TMA_STOREES21_NS4_17SM90_U32x4_STSM_NENS4_39AutoVectorizingCopyWithAssumedAlignmentILi128EEEEEEvvEEEEvNT_6ParamsE) ;  /* 0xffffff7802bc7950 */ /* 0x000fea0003c3ffff */
        .weak           $__internal_1_$__cuda_sm10x_tcgen05_guardrail_trap_phase_invalid_during_alloc
        .type           $__internal_1_$__cuda_sm10x_tcgen05_guardrail_trap_phase_invalid_during_alloc,@function
        .size           $__internal_1_$__cuda_sm10x_tcgen05_guardrail_trap_phase_invalid_during_alloc,($__internal_2_$__cuda_sm10x_tcgen05_guardrail_trap_unallocated_columns_being_dealloced - $__internal_1_$__cuda_sm10x_tcgen05_guardrail_trap_phase_invalid_during_alloc)
$__internal_1_$__cuda_sm10x_tcgen05_guardrail_trap_phase_invalid_during_alloc:
[----:B------:R-:W-:Y:S05]  /*8510*/  BPT.TRAP 0x1 ;  /* 0x000000040000795c */ /* 0x000fea0000300000 */
[----:B------:R-:W-:-:S04]  /*8520*/  MOV R5, 0x0 ;  /* 0x0000000000057802 */ /* 0x000fc80000000f00 */
[----:B------:R-:W-:Y:S05]  /*8530*/  RET.REL.NODEC R4 `(_ZN7cutlass13device_kernelINS_4gemm6kernel13GemmUniversalIN4cute5tupleIJiiiiEEENS1_10collective13CollectiveMmaINS1_35MainloopSm100TmaUmmaWarpSpecializedILi6ELi2ELi4ENS5_IJNS4_1CILi1EEENSA_ILi4EEESB_EEEEENS5_IJNSA_ILi64EEESF_NSA_ILi128EEEEEENS_10bfloat16_tENS5_IJlSB_lEEESI_SJ_NS4_8TiledMMAINS4_8MMA_AtomIJNS4_20SM100_MMA_F16BF16_SSISI_SI_fLi64ELi64ELNS4_4UMMA5MajorE0ELSO_0ELNSN_7ScaleInE0ELSP_0EEEEEENS4_6LayoutINS5_IJSB_SB_SB_EEENS5_IJNSA_ILi0EEESU_SU_EEEEENS5_IJNS4_10UnderscoreESX_SX_EEEEENS4_23SM90_TMA_LOAD_MULTICASTENS4_14ComposedLayoutINS4_7SwizzleILi3ELi4ELi3EEENS4_18smem_ptr_flag_bitsILi16EEENSS_INS5_IJNSA_ILi8EEESF_EEENS5_IJSF_SB_EEEEEEEvNS4_8identityENS4_13SM90_TMA_LOADES1A_vS1B_EENS_8epilogue10collective18CollectiveEpilogueINS1E_23Sm100TmaWarpSpecializedILi3ELi2ELi16ELb1ELb0EEEJSH_NS5_IJNSS_ISF_SB_EENSS_INSA_ILi32EEESB_EEEEESI_SJ_SI_SJ_NS1E_6fusion15FusionCallbacksIS1I_NS1N_17LinearCombinationISI_fSI_fLNS_15FloatRoundStyleE2EEESH_S1M_JEEENS4_5SM1004TMEM4LOAD26SM100_TMEM_LOAD_16dp256b4xES1C_NS11_INS12_ILi2ELi4ELi3EEES15_NSS_INS5_IJS16_S1K_EEENS5_IJS1K_SB_EEEEEEENS4_17SM75_U32x4_LDSM_NENS4_14SM90_TMA_STOREES21_NS4_17SM90_U32x4_STSM_NENS4_39AutoVectorizingCopyWithAssumedAlignmentILi128EEEEEEvvEEEEvNT_6ParamsE) ;  /* 0xffffff7804b07950 */ /* 0x000fea0003c3ffff */
        .weak           $__internal_2_$__cuda_sm10x_tcgen05_guardrail_trap_unallocated_columns_being_dealloced
        .type           $__internal_2_$__cuda_sm10x_tcgen05_guardrail_trap_unallocated_columns_being_dealloced,@function
        .size           $__internal_2_$__cuda_sm10x_tcgen05_guardrail_trap_unallocated_columns_being_dealloced,(.L_x_167 - $__internal_2_$__cuda_sm10x_tcgen05_guardrail_trap_unallocated_columns_being_dealloced)
$__internal_2_$__cuda_sm10x_tcgen05_guardrail_trap_unallocated_columns_being_dealloced:
[----:B------:R-:W-:Y:S05]  /*8540*/  BPT.TRAP 0x1 ;  /* 0x000000040000795c */ /* 0x000fea0000300000 */
[----:B------:R-:W-:-:S04]  /*8550*/  HFMA2 R3, -RZ, RZ, 0, 0 ;  /* 0x00000000ff037431 */ /* 0x000fc800000001ff */
[----:B------:R-:W-:Y:S05]  /*8560*/  RET.REL.NODEC R2 `(_ZN7cutlass13device_kernelINS_4gemm6kernel13GemmUniversalIN4cute5tupleIJiiiiEEENS1_10collective13CollectiveMmaINS1_35MainloopSm100TmaUmmaWarpSpecializedILi6ELi2ELi4ENS5_IJNS4_1CILi1EEENSA_ILi4EEESB_EEEEENS5_IJNSA_ILi64EEESF_NSA_ILi128EEEEEENS_10bfloat16_tENS5_IJlSB_lEEESI_SJ_NS4_8TiledMMAINS4_8MMA_AtomIJNS4_20SM100_MMA_F16BF16_SSISI_SI_fLi64ELi64ELNS4_4UMMA5MajorE0ELSO_0ELNSN_7ScaleInE0ELSP_0EEEEEENS4_6LayoutINS5_IJSB_SB_SB_EEENS5_IJNSA_ILi0EEESU_SU_EEEEENS5_IJNS4_10UnderscoreESX_SX_EEEEENS4_23SM90_TMA_LOAD_MULTICASTENS4_14ComposedLayoutINS4_7SwizzleILi3ELi4ELi3EEENS4_18smem_ptr_flag_bitsILi16EEENSS_INS5_IJNSA_ILi8EEESF_EEENS5_IJSF_SB_EEEEEEEvNS4_8identityENS4_13SM90_TMA_LOADES1A_vS1B_EENS_8epilogue10collective18CollectiveEpilogueINS1E_23Sm100TmaWarpSpecializedILi3ELi2ELi16ELb1ELb0EEEJSH_NS5_IJNSS_ISF_SB_EENSS_INSA_ILi32EEESB_EEEEESI_SJ_SI_SJ_NS1E_6fusion15FusionCallbacksIS1I_NS1N_17LinearCombinationISI_fSI_fLNS_15FloatRoundStyleE2EEESH_S1M_JEEENS4_5SM1004TMEM4LOAD26SM100_TMEM_LOAD_16dp256b4xES1C_NS11_INS12_ILi2ELi4ELi3EEES15_NSS_INS5_IJS16_S1K_EEENS5_IJS1K_SB_EEEEEEENS4_17SM75_U32x4_LDSM_NENS4_14SM90_TMA_STOREES21_NS4_17SM90_U32x4_STSM_NENS4_39AutoVectorizingCopyWithAssumedAlignmentILi128EEEEEEvvEEEEvNT_6ParamsE) ;  /* 0xffffff7802a47950 */ /* 0x000fea0003c3ffff */
.L_x_166:
[----:B------:R-:W-:-:S00]  /*8570*/  BRA `(.L_x_166) ;  /* 0xfffffffc00fc7947 */ /* 0x000fc0000383ffff */
[----:B------:R-:W-:-:S00]  /*8580*/  NOP ;  /* 0x0000000000007918 */ /* 0x000fc00000000000 */
[----:B------:R-:W-:-:S00]  /*8590*/  NOP ;  /* 0x0000000000007918 */ /* 0x000fc00000000000 */
[----:B------:R-:W-:-:S00]  /*85a0*/  NOP ;  /* 0x0000000000007918 */ /* 0x000fc00000000000 */
[----:B------:R-:W-:-:S00]  /*85b0*/  NOP ;  /* 0x0000000000007918 */ /* 0x000fc00000000000 */
[----:B------:R-:W-:-:S00]  /*85c0*/  NOP ;  /* 0x0000000000007918 */ /* 0x000fc00000000000 */
[----:B------:R-:W-:-:S00]  /*85d0*/  NOP ;  /* 0x0000000000007918 */ /* 0x000fc00000000000 */
[----:B------:R-:W-:-:S00]  /*85e0*/  NOP ;  /* 0x0000000000007918 */ /* 0x000fc00000000000 */
[----:B------:R-:W-:-:S00]  /*85f0*/  NOP ;  /* 0x0000000000007918 */ /* 0x000fc00000000000 */
.L_x_167:


//--------------------- .nv.global.init           --------------------------
	.section	.nv.global.init,"aw",@progbits
.nv.global.init:
	.type		$str$27,@object
	.size		$str$27,($str$28 - $str$27)
$str$27:
        /*0000*/ 	.byte	0x28, 0x61, 0x64, 0x64, 0x72, 0x65, 0x73, 0x73, 0x20, 0x26, 0x20, 0x6d, 0x61, 0x73, 0x6b, 0x29
        /*0010*/ 	.byte	0x20, 0x3d, 0x3d, 0x20, 0x30, 0x00
	.type		$str$28,@object
	.size		$str$28,($str$26 - $str$28)
$str$28:
        /*0016*/ 	.byte	0x2f, 0x74, 0x6d, 0x70, 0x2f, 0x63, 0x75, 0x74, 0x6c, 0x61, 0x73, 0x73, 0x5f, 0x73, 0x77, 0x65
        /*0026*/ 	.byte	0x65, 0x70, 0x5f, 0x73, 0x72, 0x63, 0x2f, 0x69, 0x6e, 0x63, 0x6c, 0x75, 0x64, 0x65, 0x2f, 0x63
        /*0036*/ 	.byte	0x75, 0x74, 0x65, 0x2f, 0x70, 0x6f, 0x69, 0x6e, 0x74, 0x65, 0x72, 0x5f, 0x66, 0x6c, 0x61, 0x67
        /*0046*/ 	.byte	0x67, 0x65, 0x64, 0x2e, 0x68, 0x70, 0x70, 0x00
	.type		$str$26,@object
	.size		$str$26,($str$25 - $str$26)
$str$26:
        /*004e*/ 	.byte	0x2f, 0x74, 0x6d, 0x70, 0x2f, 0x63, 0x75, 0x74, 0x6c, 0x61, 0x73, 0x73, 0x5f, 0x73, 0x77, 0x65
        /*005e*/ 	.byte	0x65, 0x70, 0x5f, 0x73, 0x72, 0x63, 0x2f, 0x69, 0x6e, 0x63, 0x6c, 0x75, 0x64, 0x65, 0x2f, 0x63
        /*006e*/ 	.byte	0x75, 0x74, 0x65, 0x2f, 0x61, 0x74, 0x6f, 0x6d, 0x2f, 0x63, 0x6f, 0x70, 0x79, 0x5f, 0x74, 0x72
        /*007e*/ 	.byte	0x61, 0x69, 0x74, 0x73, 0x5f, 0x73, 0x6d, 0x31, 0x30, 0x30, 0x2e, 0x68, 0x70, 0x70, 0x00
	.type		$str$25,@object
	.size		$str$25,(__unnamed_1 - $str$25)
$str$25:
        /*008d*/ 	.byte	0x28, 0x28, 0x75, 0x69, 0x6e, 0x74, 0x33, 0x32, 0x5f, 0x74, 0x28, 0x74, 0x68, 0x72, 0x65, 0x61
        /*009d*/ 	.byte	0x64, 0x49, 0x64, 0x78, 0x2e, 0x78, 0x29, 0x20, 0x2f, 0x20, 0x33, 0x32, 0x29, 0x20, 0x25, 0x20
        /*00ad*/ 	.byte	0x34, 0x29, 0x20, 0x3d, 0x3d, 0x20, 0x28, 0x28, 0x28, 0x74, 0x6d, 0x65, 0x6d, 0x5f, 0x61, 0x64
        /*00bd*/ 	.byte	0x64, 0x72, 0x20, 0x3e, 0x3e, 0x20, 0x31, 0x36, 0x29, 0x20, 0x2f, 0x20, 0x33, 0x32, 0x29, 0x20
        /*00cd*/ 	.byte	0x25, 0x20, 0x34, 0x29, 0x00
	.type		__unnamed_1,@object
	.size		__unnamed_1,(__unnamed_2 - __unnamed_1)
__unnamed_1:
        /*00d2*/ 	.byte	0x61, 0x75, 0x74, 0x6f, 0x20, 0x63, 0x75, 0x74, 0x65, 0x3a, 0x3a, 0x61, 0x73, 0x5f, 0x70, 0x6f
        /* <DEDUP_REMOVED lines=24> */
        /*0262*/ 	.byte	0x30, 0x34, 0x38, 0x3e, 0x3e, 0x3e, 0x3e, 0x5d, 0x00
	.type		__unnamed_2,@object
	.size		__unnamed_2,(.L_2 - __unnamed_2)
__unnamed_2:
        /* <DEDUP_REMOVED lines=45> */
        /*053b*/ 	.byte	0x3e, 0x3e, 0x3e, 0x5d, 0x00
.L_2:


//--------------------- .nv.shared._ZN7cutlass13device_kernelINS_4gemm6kernel13GemmUniversalIN4cute5tupleIJiiiiEEENS1_10collective13CollectiveMmaINS1_35MainloopSm100TmaUmmaWarpSpecializedILi6ELi2ELi4ENS5_IJNS4_1CILi1EEENSA_ILi4EEESB_EEEEENS5_IJNSA_ILi64EEESF_NSA_ILi128EEEEEENS_10bfloat16_tENS5_IJlSB_lEEESI_SJ_NS4_8TiledMMAINS4_8MMA_AtomIJNS4_20SM100_MMA_F16BF16_SSISI_SI_fLi64ELi64ELNS4_4UMMA5MajorE0ELSO_0ELNSN_7ScaleInE0ELSP_0EEEEEENS4_6LayoutINS5_IJSB_SB_SB_EEENS5_IJNSA_ILi0EEESU_SU_EEEEENS5_IJNS4_10UnderscoreESX_SX_EEEEENS4_23SM90_TMA_LOAD_MULTICASTENS4_14ComposedLayoutINS4_7SwizzleILi3ELi4ELi3EEENS4_18smem_ptr_flag_bitsILi16EEENSS_INS5_IJNSA_ILi8EEESF_EEENS5_IJSF_SB_EEEEEEEvNS4_8identityENS4_13SM90_TMA_LOADES1A_vS1B_EENS_8epilogue10collective18CollectiveEpilogueINS1E_23Sm100TmaWarpSpecializedILi3ELi2ELi16ELb1ELb0EEEJSH_NS5_IJNSS_ISF_SB_EENSS_INSA_ILi32EEESB_EEEEESI_SJ_SI_SJ_NS1E_6fusion15FusionCallbacksIS1I_NS1N_17LinearCombinationISI_fSI_fLNS_15FloatRoundStyleE2EEESH_S1M_JEEENS4_5SM1004TMEM4LOAD26SM100_TMEM_LOAD_16dp256b4xES1C_NS11_INS12_ILi2ELi4ELi3EEES15_NSS_INS5_IJS16_S1K_EEENS5_IJS1K_SB_EEEEEEENS4_17SM75_U32x4_LDSM_NENS4_14SM90_TMA_STOREES21_NS4_17SM90_U32x4_STSM_NENS4_39AutoVectorizingCopyWithAssumedAlignmentILi128EEEEEEvvEEEEvNT_6ParamsE --------------------------
	.section	.nv.shared._ZN7cutlass13device_kernelINS_4gemm6kernel13GemmUniversalIN4cute5tupleIJiiiiEEENS1_10collective13CollectiveMmaINS1_35MainloopSm100TmaUmmaWarpSpecializedILi6ELi2ELi4ENS5_IJNS4_1CILi1EEENSA_ILi4EEESB_EEEEENS5_IJNSA_ILi64EEESF_NSA_ILi128EEEEEENS_10bfloat16_tENS5_IJlSB_lEEESI_SJ_NS4_8TiledMMAINS4_8MMA_AtomIJNS4_20SM100_MMA_F16BF16_SSISI_SI_fLi64ELi64ELNS4_4UMMA5MajorE0ELSO_0ELNSN_7ScaleInE0ELSP_0EEEEEENS4_6LayoutINS5_IJSB_SB_SB_EEENS5_IJNSA_ILi0EEESU_SU_EEEEENS5_IJNS4_10UnderscoreESX_SX_EEEEENS4_23SM90_TMA_LOAD_MULTICASTENS4_14ComposedLayoutINS4_7SwizzleILi3ELi4ELi3EEENS4_18smem_ptr_flag_bitsILi16EEENSS_INS5_IJNSA_ILi8EEESF_EEENS5_IJSF_SB_EEEEEEEvNS4_8identityENS4_13SM90_TMA_LOADES1A_vS1B_EENS_8epilogue10collective18CollectiveEpilogueINS1E_23Sm100TmaWarpSpecializedILi3ELi2ELi16ELb1ELb0EEEJSH_NS5_IJNSS_ISF_SB_EENSS_INSA_ILi32EEESB_EEEEESI_SJ_SI_SJ_NS1E_6fusion15FusionCallbacksIS1I_NS1N_17LinearCombinationISI_fSI_fLNS_15FloatRoundStyleE2EEESH_S1M_JEEENS4_5SM1004TMEM4LOAD26SM100_TMEM_LOAD_16dp256b4xES1C_NS11_INS12_ILi2ELi4ELi3EEES15_NSS_INS5_IJS16_S1K_EEENS5_IJS1K_SB_EEEEEEENS4_17SM75_U32x4_LDSM_NENS4_14SM90_TMA_STOREES21_NS4_17SM90_U32x4_STSM_NENS4_39AutoVectorizingCopyWithAssumedAlignmentILi128EEEEEEvvEEEEvNT_6ParamsE,"aw",@nobits
	.sectionflags	@""
	.align	16
	.zero		1024


//--------------------- .nv.shared.reserved.0     --------------------------
	.section	.nv.shared.reserved.0,"aw",@nobits
	.weak		__nv_reservedSMEM_offset_0_alias
	.size		__nv_reservedSMEM_offset_0_alias, 0, 64
	.other		__nv_reservedSMEM_offset_0_alias,@"STO_CUDA_RESERVED_SHARED STV_DEFAULT"
__nv_reservedSMEM_offset_0_alias:
	.zero		0
.nv.shared.reserved.0:
	.zero		64
	.weak		__nv_reservedSMEM_tcgen05_partition
	.type		__nv_reservedSMEM_tcgen05_partition,@object
	.size		__nv_reservedSMEM_tcgen05_partition,(.L_0 - __nv_reservedSMEM_tcgen05_partition)
__nv_reservedSMEM_tcgen05_partition:
	.zero		32
.L_0:


//--------------------- .nv.global                --------------------------
	.section	.nv.global,"aw",@nobits
.nv.global:
	.type		_ZN40_INTERNAL_cf84910c_4_k_cu_f6188eec_293124cute1_E,@object
	.size		_ZN40_INTERNAL_cf84910c_4_k_cu_f6188eec_293124cute1_E,(_ZN40_INTERNAL_cf84910c_4_k_cu_f6188eec_293124cuda3std3__45__cpo6cbeginE - _ZN40_INTERNAL_cf84910c_4_k_cu_f6188eec_293124cute1_E)
_ZN40_INTERNAL_cf84910c_4_k_cu_f6188eec_293124cute1_E:
	.zero		1
	.type		_ZN40_INTERNAL_cf84910c_4_k_cu_f6188eec_293124cuda3std3__45__cpo6cbeginE,@object
	.size		_ZN40_INTERNAL_cf84910c_4_k_cu_f6188eec_293124cuda3std3__45__cpo6cbeginE,(_ZN40_INTERNAL_cf84910c_4_k_cu_f6188eec_293124cuda3std3__48in_placeE - _ZN40_INTERNAL_cf84910c_4_k_cu_f6188eec_293124cuda3std3__45__cpo6cbeginE)
_ZN40_INTERNAL_cf84910c_4_k_cu_f6188eec_293124cuda3std3__45__cpo6cbeginE:
	.zero		1
	.type		_ZN40_INTERNAL_cf84910c_4_k_cu_f6188eec_293124cuda3std3__48in_placeE,@object
	.size		_ZN40_INTERNAL_cf84910c_4_k_cu_f6188eec_293124cuda3std3__48in_placeE,(_ZN40_INTERNAL_cf84910c_4_k_cu_f6188eec_293124cuda3std6ranges3__45__cpo9iter_moveE - _ZN40_INTERNAL_cf84910c_4_k_cu_f6188eec_293124cuda3std3__48in_placeE)
_ZN40_INTERNAL_cf84910c_4_k_cu_f6188eec_293124cuda3std3__48in_placeE:
	.zero		1
	.type		_ZN40_INTERNAL_cf84910c_4_k_cu_f6188eec_293124cuda3std6ranges3__45__cpo9iter_moveE,@object
	.size		_ZN40_INTERNAL_cf84910c_4_k_cu_f6188eec_293124cuda3std6ranges3__45__cpo9iter_moveE,(_ZN40_INTERNAL_cf84910c_4_k_cu_f6188eec_293124cuda3std3__45__cpo5beginE - _ZN40_INTERNAL_cf84910c_4_k_cu_f6188eec_293124cuda3std6ranges3__45__cpo9iter_moveE)
_ZN40_INTERNAL_cf84910c_4_k_cu_f6188eec_293124cuda3std6ranges3__45__cpo9iter_moveE:
	.zero		1
	.type		_ZN40_INTERNAL_cf84910c_4_k_cu_f6188eec_293124cuda3std3__45__cpo5beginE,@object
	.size		_ZN40_INTERNAL_cf84910c_4_k_cu_f6188eec_293124cuda3std3__45__cpo5beginE,(_ZN40_INTERNAL_cf84910c_4_k_cu_f6188eec_293124cuda3std3__442_GLOBAL__N__cf84910c_4_k_cu_f6188eec_293126ignoreE - _ZN40_INTERNAL_cf84910c_4_k_cu_f6188eec_293124cuda3std3__45__cpo5beginE)
_ZN40_INTERNAL_cf84910c_4_k_cu_f6188eec_293124cuda3std3__45__cpo5beginE:
	.zero		1
	.type		_ZN40_INTERNAL_cf84910c_4_k_cu_f6188eec_293124cuda3std3__442_GLOBAL__N__cf84910c_4_k_cu_f6188eec_293126ignoreE,@object
	.size		_ZN40_INTERNAL_cf84910c_4_k_cu_f6188eec_293124cuda3std3__442_GLOBAL__N__cf84910c_4_k_cu_f6188eec_293126ignoreE,(_ZN40_INTERNAL_cf84910c_4_k_cu_f6188eec_293124cute7productE - _ZN40_INTERNAL_cf84910c_4_k_cu_f6188eec_293124cuda3std3__442_GLOBAL__N__cf84910c_4_k_cu_f6188eec_293126ignoreE)
_ZN40_INTERNAL_cf84910c_4_k_cu_f6188eec_293124cuda3std3__442_GLOBAL__N__cf84910c_4_k_cu_f6188eec_293126ignoreE:
	.zero		1
	.type		_ZN40_INTERNAL_cf84910c_4_k_cu_f6188eec_293124cute7productE,@object
	.size		_ZN40_INTERNAL_cf84910c_4_k_cu_f6188eec_293124cute7productE,(_ZN40_INTERNAL_cf84910c_4_k_cu_f6188eec_293124cuda3std3__45__cpo3endE - _ZN40_INTERNAL_cf84910c_4_k_cu_f6188eec_293124cute7productE)
_ZN40_INTERNAL_cf84910c_4_k_cu_f6188eec_293124cute7productE:
	.zero		1
	.type		_ZN40_INTERNAL_cf84910c_4_k_cu_f6188eec_293124cuda3std3__45__cpo3endE,@object
	.size		_ZN40_INTERNAL_cf84910c_4_k_cu_f6188eec_293124cuda3std3__45__cpo3endE,(_ZN40_INTERNAL_cf84910c_4_k_cu_f6188eec_293124cuda3std3__419piecewise_constructE - _ZN40_INTERNAL_cf84910c_4_k_cu_f6188eec_293124cuda3std3__45__cpo3endE)
_ZN40_INTERNAL_cf84910c_4_k_cu_f6188eec_293124cuda3std3__45__cpo3endE:
	.zero		1
	.type		_ZN40_INTERNAL_cf84910c_4_k_cu_f6188eec_293124cuda3std3__419piecewise_constructE,@object
	.size		_ZN40_INTERNAL_cf84910c_4_k_cu_f6188eec_293124cuda3std3__419piecewise_constructE,(_ZN40_INTERNAL_cf84910c_4_k_cu_f6188eec_293124cuda3std3__45__cpo4cendE - _ZN40_INTERNAL_cf84910c_4_k_cu_f6188eec_293124cuda3std3__419piecewise_constructE)
_ZN40_INTERNAL_cf84910c_4_k_cu_f6188eec_293124cuda3std3__419piecewise_constructE:
	.zero		1
	.type		_ZN40_INTERNAL_cf84910c_4_k_cu_f6188eec_293124cuda3std3__45__cpo4cendE,@object
	.size		_ZN40_INTERNAL_cf84910c_4_k_cu_f6188eec_293124cuda3std3__45__cpo4cendE,(_ZN40_INTERNAL_cf84910c_4_k_cu_f6188eec_293124cuda3std6ranges3__45__cpo4swapE - _ZN40_INTERNAL_cf84910c_4_k_cu_f6188eec_293124cuda3std3__45__cpo4cendE)
_ZN40_INTERNAL_cf84910c_4_k_cu_f6188eec_293124cuda3std3__45__cpo4cendE:
	.zero		1
	.type		_ZN40_INTERNAL_cf84910c_4_k_cu_f6188eec_293124cuda3std6ranges3__45__cpo4swapE,@object
	.size		_ZN40_INTERNAL_cf84910c_4_k_cu_f6188eec_293124cuda3std6ranges3__45__cpo4swapE,(.L_10 - _ZN40_INTERNAL_cf84910c_4_k_cu_f6188eec_293124cuda3std6ranges3__45__cpo4swapE)
_ZN40_INTERNAL_cf84910c_4_k_cu_f6188eec_293124cuda3std6ranges3__45__cpo4swapE:
	.zero		1
.L_10:


//--------------------- .nv.constant0._ZN7cutlass13device_kernelINS_4gemm6kernel13GemmUniversalIN4cute5tupleIJiiiiEEENS1_10collective13CollectiveMmaINS1_35MainloopSm100TmaUmmaWarpSpecializedILi6ELi2ELi4ENS5_IJNS4_1CILi1EEENSA_ILi4EEESB_EEEEENS5_IJNSA_ILi64EEESF_NSA_ILi128EEEEEENS_10bfloat16_tENS5_IJlSB_lEEESI_SJ_NS4_8TiledMMAINS4_8MMA_AtomIJNS4_20SM100_MMA_F16BF16_SSISI_SI_fLi64ELi64ELNS4_4UMMA5MajorE0ELSO_0ELNSN_7ScaleInE0ELSP_0EEEEEENS4_6LayoutINS5_IJSB_SB_SB_EEENS5_IJNSA_ILi0EEESU_SU_EEEEENS5_IJNS4_10UnderscoreESX_SX_EEEEENS4_23SM90_TMA_LOAD_MULTICASTENS4_14ComposedLayoutINS4_7SwizzleILi3ELi4ELi3EEENS4_18smem_ptr_flag_bitsILi16EEENSS_INS5_IJNSA_ILi8EEESF_EEENS5_IJSF_SB_EEEEEEEvNS4_8identityENS4_13SM90_TMA_LOADES1A_vS1B_EENS_8epilogue10collective18CollectiveEpilogueINS1E_23Sm100TmaWarpSpecializedILi3ELi2ELi16ELb1ELb0EEEJSH_NS5_IJNSS_ISF_SB_EENSS_INSA_ILi32EEESB_EEEEESI_SJ_SI_SJ_NS1E_6fusion15FusionCallbacksIS1I_NS1N_17LinearCombinationISI_fSI_fLNS_15FloatRoundStyleE2EEESH_S1M_JEEENS4_5SM1004TMEM4LOAD26SM100_TMEM_LOAD_16dp256b4xES1C_NS11_INS12_ILi2ELi4ELi3EEES15_NSS_INS5_IJS16_S1K_EEENS5_IJS1K_SB_EEEEEEENS4_17SM75_U32x4_LDSM_NENS4_14SM90_TMA_STOREES21_NS4_17SM90_U32x4_STSM_NENS4_39AutoVectorizingCopyWithAssumedAlignmentILi128EEEEEEvvEEEEvNT_6ParamsE --------------------------
	.section	.nv.constant0._ZN7cutlass13device_kernelINS_4gemm6kernel13GemmUniversalIN4cute5tupleIJiiiiEEENS1_10collective13CollectiveMmaINS1_35MainloopSm100TmaUmmaWarpSpecializedILi6ELi2ELi4ENS5_IJNS4_1CILi1EEENSA_ILi4EEESB_EEEEENS5_IJNSA_ILi64EEESF_NSA_ILi128EEEEEENS_10bfloat16_tENS5_IJlSB_lEEESI_SJ_NS4_8TiledMMAINS4_8MMA_AtomIJNS4_20SM100_MMA_F16BF16_SSISI_SI_fLi64ELi64ELNS4_4UMMA5MajorE0ELSO_0ELNSN_7ScaleInE0ELSP_0EEEEEENS4_6LayoutINS5_IJSB_SB_SB_EEENS5_IJNSA_ILi0EEESU_SU_EEEEENS5_IJNS4_10UnderscoreESX_SX_EEEEENS4_23SM90_TMA_LOAD_MULTICASTENS4_14ComposedLayoutINS4_7SwizzleILi3ELi4ELi3EEENS4_18smem_ptr_flag_bitsILi16EEENSS_INS5_IJNSA_ILi8EEESF_EEENS5_IJSF_SB_EEEEEEEvNS4_8identityENS4_13SM90_TMA_LOADES1A_vS1B_EENS_8epilogue10collective18CollectiveEpilogueINS1E_23Sm100TmaWarpSpecializedILi3ELi2ELi16ELb1ELb0EEEJSH_NS5_IJNSS_ISF_SB_EENSS_INSA_ILi32EEESB_EEEEESI_SJ_SI_SJ_NS1E_6fusion15FusionCallbacksIS1I_NS1N_17LinearCombinationISI_fSI_fLNS_15FloatRoundStyleE2EEESH_S1M_JEEENS4_5SM1004TMEM4LOAD26SM100_TMEM_LOAD_16dp256b4xES1C_NS11_INS12_ILi2ELi4ELi3EEES15_NSS_INS5_IJS16_S1K_EEENS5_IJS1K_SB_EEEEEEENS4_17SM75_U32x4_LDSM_NENS4_14SM90_TMA_STOREES21_NS4_17SM90_U32x4_STSM_NENS4_39AutoVectorizingCopyWithAssumedAlignmentILi128EEEEEEvvEEEEvNT_6ParamsE,"a",@progbits
	.sectionflags	@""
	.align	4
.nv.constant0._ZN7cutlass13device_kernelINS_4gemm6kernel13GemmUniversalIN4cute5tupleIJiiiiEEENS1_10collective13CollectiveMmaINS1_35MainloopSm100TmaUmmaWarpSpecializedILi6ELi2ELi4ENS5_IJNS4_1CILi1EEENSA_ILi4EEESB_EEEEENS5_IJNSA_ILi64EEESF_NSA_ILi128EEEEEENS_10bfloat16_tENS5_IJlSB_lEEESI_SJ_NS4_8TiledMMAINS4_8MMA_AtomIJNS4_20SM100_MMA_F16BF16_SSISI_SI_fLi64ELi64ELNS4_4UMMA5MajorE0ELSO_0ELNSN_7ScaleInE0ELSP_0EEEEEENS4_6LayoutINS5_IJSB_SB_SB_EEENS5_IJNSA_ILi0EEESU_SU_EEEEENS5_IJNS4_10UnderscoreESX_SX_EEEEENS4_23SM90_TMA_LOAD_MULTICASTENS4_14ComposedLayoutINS4_7SwizzleILi3ELi4ELi3EEENS4_18smem_ptr_flag_bitsILi16EEENSS_INS5_IJNSA_ILi8EEESF_EEENS5_IJSF_SB_EEEEEEEvNS4_8identityENS4_13SM90_TMA_LOADES1A_vS1B_EENS_8epilogue10collective18CollectiveEpilogueINS1E_23Sm100TmaWarpSpecializedILi3ELi2ELi16ELb1ELb0EEEJSH_NS5_IJNSS_ISF_SB_EENSS_INSA_ILi32EEESB_EEEEESI_SJ_SI_SJ_NS1E_6fusion15FusionCallbacksIS1I_NS1N_17LinearCombinationISI_fSI_fLNS_15FloatRoundStyleE2EEESH_S1M_JEEENS4_5SM1004TMEM4LOAD26SM100_TMEM_LOAD_16dp256b4xES1C_NS11_INS12_ILi2ELi4ELi3EEES15_NSS_INS5_IJS16_S1K_EEENS5_IJS1K_SB_EEEEEEENS4_17SM75_U32x4_LDSM_NENS4_14SM90_TMA_STOREES21_NS4_17SM90_U32x4_STSM_NENS4_39AutoVectorizingCopyWithAssumedAlignmentILi128EEEEEEvvEEEEvNT_6ParamsE:
	.zero		2944


//--------------------- SYMBOLS --------------------------

	.type		.nv.reservedSmem.offset0,@object
	.size		.nv.reservedSmem.offset0,0x4
	.type		.nv.reservedSmem.cap,@object
	.size		.nv.reservedSmem.cap,0x4
	.type		__assertfail,@function
